// auto-generated by cutlass_sweep.fmha — config: {"arch": "sm_90", "direction": "fwd", "dtype": "bf16", "head_dim": 256, "mask": "causal", "schedule": "cooperative", "tile_kv": 64, "tile_q": 128}
#include "cutlass/cutlass.h"
#include "cute/tensor.hpp"
#include "cutlass/device_kernel.h"
#include "cutlass/kernel_hardware_info.h"
#include "88_hopper_fmha/collective/fmha_fusion.hpp"
#include "88_hopper_fmha/kernel/fmha_kernel_builder.hpp"

using namespace cute;
using Element = cutlass::bfloat16_t;
using TileShape = Shape<_128, _64, _256>;
using StrideQ = cute::tuple<int, _1, cute::tuple<int, int>>;
using StrideK = cute::tuple<int, _1, cute::tuple<int, int>>;
using StrideV = cute::tuple<int, cute::_1, cute::tuple<int, int>>;

using Kernel = typename cutlass::fmha::kernel::FmhaBuilder<
    Element, float, float,
    TileShape, StrideQ, StrideK, StrideV,
    cutlass::fmha::collective::CausalFusion,
    cutlass::gemm::KernelTmaWarpSpecializedCooperative
  >::Kernel;

auto* _anchor = &cutlass::device_kernel<Kernel>;


// ===== COMPILED SASS (sm_90a) =====

	.target	sm_90a

	.elftype	@"ET_EXEC"


//--------------------- .note.nv.tkinfo           --------------------------
	.section	.note.nv.tkinfo,"",@"SHT_NOTE"
	.sectionflags	@"SHF_NOTE_NV_TKINFO"
	.tkinfo
        /*0018*/ 	.word	0x00000002
        /*0030*/ 	.string	""
        /*0030*/ 	.string	"ptxas"
        /*0030*/ 	.string	"Cuda compilation tools, release 13.0, V13.0.88"
        /*0030*/ 	.string	"Build cuda_13.0.r13.0/compiler.36424714_0"
        /*0030*/ 	.string	"-arch sm_90a -m 64 "



//--------------------- .note.nv.cuinfo           --------------------------
	.section	.note.nv.cuinfo,"",@"SHT_NOTE"
	.sectionflags	@"SHF_NOTE_NV_CUINFO"
        /*0018*/ 	.short	0x0002
        /*001a*/ 	.short	0x005a
        /*001c*/ 	.short	0x0082
	.zero		2


//--------------------- .nv.info                  --------------------------
	.section	.nv.info,"",@"SHT_CUDA_INFO"
	.align	4


	//----- nvinfo : EIATTR_REGCOUNT
	.align		4
        /*0000*/ 	.byte	0x04, 0x2f
        /*0002*/ 	.short	(.L_16 - .L_15)
	.align		4
.L_15:
        /*0004*/ 	.word	index@(_ZN7cutlass13device_kernelINS_4fmha6kernel28FmhaKernelTmaWarpSpecializedINS1_10collective30FmhaMainloopTmaWarpSpecializedINS_10bfloat16_tEffN4cute5tupleIJNS7_1CILi128EEENS9_ILi64EEENS9_ILi256EEEEEENS8_IJiNS9_ILi1EEENS8_IJiiEEEEEESG_SG_NS4_12CausalFusionEJEEENS4_15FmhaFwdEpilogueIS6_fNS8_IJSB_SC_SB_EEEEENS2_23IndividualTileSchedulerEJEEEEEvNT_6ParamsE)
        /*0008*/ 	.word	0x000000a8


	//----- nvinfo : EIATTR_FRAME_SIZE
	.align		4
.L_16:
        /*000c*/ 	.byte	0x04, 0x11
        /*000e*/ 	.short	(.L_18 - .L_17)
	.align		4
.L_17:
        /*0010*/ 	.word	index@($__internal_0_$__cuda_sm20_rcp_rn_f32_slowpath)
        /*0014*/ 	.word	0x00000000


	//----- nvinfo : EIATTR_FRAME_SIZE
	.align		4
.L_18:
        /*0018*/ 	.byte	0x04, 0x11
        /*001a*/ 	.short	(.L_20 - .L_19)
	.align		4
.L_19:
        /*001c*/ 	.word	index@(_ZN7cutlass13device_kernelINS_4fmha6kernel28FmhaKernelTmaWarpSpecializedINS1_10collective30FmhaMainloopTmaWarpSpecializedINS_10bfloat16_tEffN4cute5tupleIJNS7_1CILi128EEENS9_ILi64EEENS9_ILi256EEEEEENS8_IJiNS9_ILi1EEENS8_IJiiEEEEEESG_SG_NS4_12CausalFusionEJEEENS4_15FmhaFwdEpilogueIS6_fNS8_IJSB_SC_SB_EEEEENS2_23IndividualTileSchedulerEJEEEEEvNT_6ParamsE)
        /*0020*/ 	.word	0x00000000


	//----- nvinfo : EIATTR_MIN_STACK_SIZE
	.align		4
.L_20:
        /*0024*/ 	.byte	0x04, 0x12
        /*0026*/ 	.short	(.L_22 - .L_21)
	.align		4
.L_21:
        /*0028*/ 	.word	index@(_ZN7cutlass13device_kernelINS_4fmha6kernel28FmhaKernelTmaWarpSpecializedINS1_10collective30FmhaMainloopTmaWarpSpecializedINS_10bfloat16_tEffN4cute5tupleIJNS7_1CILi128EEENS9_ILi64EEENS9_ILi256EEEEEENS8_IJiNS9_ILi1EEENS8_IJiiEEEEEESG_SG_NS4_12CausalFusionEJEEENS4_15FmhaFwdEpilogueIS6_fNS8_IJSB_SC_SB_EEEEENS2_23IndividualTileSchedulerEJEEEEEvNT_6ParamsE)
        /*002c*/ 	.word	0x00000000
.L_22:


//--------------------- .nv.compat                --------------------------
	.section	.nv.compat,"",@"SHT_CUDA_COMPAT_INFO"
	.align	4
        /*0000*/ 	.byte	0x02, 0x09, 0x01, 0x00, 0x02, 0x02, 0x04, 0x00, 0x02, 0x05, 0x05, 0x00, 0x03, 0x07, 0x01, 0x01
        /*0010*/ 	.byte	0x02, 0x03, 0x01, 0x00, 0x02, 0x06, 0x01, 0x00, 0x04, 0x0b, 0x08, 0x00, 0x00, 0x00, 0x00, 0x00
        /*0020*/ 	.byte	0x00, 0x00, 0x00, 0x00


//--------------------- .nv.info._ZN7cutlass13device_kernelINS_4fmha6kernel28FmhaKernelTmaWarpSpecializedINS1_10collective30FmhaMainloopTmaWarpSpecializedINS_10bfloat16_tEffN4cute5tupleIJNS7_1CILi128EEENS9_ILi64EEENS9_ILi256EEEEEENS8_IJiNS9_ILi1EEENS8_IJiiEEEEEESG_SG_NS4_12CausalFusionEJEEENS4_15FmhaFwdEpilogueIS6_fNS8_IJSB_SC_SB_EEEEENS2_23IndividualTileSchedulerEJEEEEEvNT_6ParamsE --------------------------
	.section	.nv.info._ZN7cutlass13device_kernelINS_4fmha6kernel28FmhaKernelTmaWarpSpecializedINS1_10collective30FmhaMainloopTmaWarpSpecializedINS_10bfloat16_tEffN4cute5tupleIJNS7_1CILi128EEENS9_ILi64EEENS9_ILi256EEEEEENS8_IJiNS9_ILi1EEENS8_IJiiEEEEEESG_SG_NS4_12CausalFusionEJEEENS4_15FmhaFwdEpilogueIS6_fNS8_IJSB_SC_SB_EEEEENS2_23IndividualTileSchedulerEJEEEEEvNT_6ParamsE,"",@"SHT_CUDA_INFO"
	.sectionflags	@""
	.align	4


	//----- nvinfo : EIATTR_CUDA_API_VERSION
	.align		4
        /*0000*/ 	.byte	0x04, 0x37
        /*0002*/ 	.short	(.L_24 - .L_23)
.L_23:
        /*0004*/ 	.word	0x00000082


	//----- nvinfo : EIATTR_KPARAM_INFO
	.align		4
.L_24:
        /*0008*/ 	.byte	0x04, 0x17
        /*000a*/ 	.short	(.L_26 - .L_25)
.L_25:
        /*000c*/ 	.word	0x00000000
        /*0010*/ 	.short	0x0000
        /*0012*/ 	.short	0x0070
        /*0014*/ 	.byte	0x00, 0xf0, 0x01, 0x20


	//----- nvinfo : EIATTR_SPARSE_MMA_MASK
	.align		4
.L_26:
        /*0018*/ 	.byte	0x03, 0x50
        /*001a*/ 	.short	0x0000


	//----- nvinfo : EIATTR_MAXREG_COUNT
	.align		4
        /*001c*/ 	.byte	0x03, 0x1b
        /*001e*/ 	.short	0x00a8


	//----- nvinfo : EIATTR_NUM_BARRIERS
	.align		4
        /*0020*/ 	.byte	0x02, 0x4c
        /*0022*/ 	.byte	0x02
	.zero		1


	//----- nvinfo : EIATTR_EXTERNS
	.align		4
        /*0024*/ 	.byte	0x04, 0x0f
        /*0026*/ 	.short	(.L_28 - .L_27)


	//   ....[0]....
	.align		4
.L_27:
        /*0028*/ 	.word	index@(__assertfail)


	//----- nvinfo : EIATTR_MERCURY_ISA_VERSION
	.align		4
.L_28:
        /*002c*/ 	.byte	0x03, 0x5f
        /*002e*/ 	.short	0x0101


	//----- nvinfo : EIATTR_INT_WARP_WIDE_INSTR_OFFSETS
	.align		4
        /*0030*/ 	.byte	0x04, 0x31
        /*0032*/ 	.short	(.L_30 - .L_29)


	//   ....[0]....
.L_29:
        /*0034*/ 	.word	0x00000700


	//   ....[1]....
        /*0038*/ 	.word	0x00000710


	//   ....[2]....
        /*003c*/ 	.word	0x00000720


	//   ....[3]....
        /*0040*/ 	.word	0x00000730


	//   ....[4]....
        /*0044*/ 	.word	0x000007a0


	//----- nvinfo : EIATTR_COOP_GROUP_MASK_REGIDS
	.align		4
.L_30:
        /*0048*/ 	.byte	0x04, 0x29
        /*004a*/ 	.short	(.L_32 - .L_31)


	//   ....[0]....
.L_31:
        /*004c*/ 	.word	0xffffffff


	//   ....[1]....
        /*0050*/ 	.word	0xffffffff


	//   ....[2]....
        /*0054*/ 	.word	0xffffffff


	//   ....[3]....
        /*0058*/ 	.word	0xffffffff


	//   ....[4]....
        /*005c*/ 	.word	0xffffffff


	//   ....[5]....
        /*0060*/ 	.word	0xffffffff


	//   ....[6]....
        /*0064*/ 	.word	0xffffffff


	//   ....[7]....
        /*0068*/ 	.word	0xffffffff


	//   ....[8]....
        /*006c*/ 	.word	0xffffffff


	//   ....[9]....
        /*0070*/ 	.word	0xffffffff


	//   ....[10]....
        /*0074*/ 	.word	0xffffffff


	//   ....[11]....
        /*0078*/ 	.word	0xffffffff


	//   ....[12]....
        /*007c*/ 	.word	0xffffffff


	//   ....[13]....
        /*0080*/ 	.word	0xffffffff


	//   ....[14]....
        /*0084*/ 	.word	0xffffffff


	//   ....[15]....
        /*0088*/ 	.word	0xffffffff


	//   ....[16]....
        /*008c*/ 	.word	0xffffffff


	//   ....[17]....
        /*0090*/ 	.word	0xffffffff


	//   ....[18]....
        /*0094*/ 	.word	0xffffffff


	//   ....[19]....
        /*0098*/ 	.word	0xffffffff


	//   ....[20]....
        /*009c*/ 	.word	0xffffffff


	//   ....[21]....
        /*00a0*/ 	.word	0xffffffff


	//----- nvinfo : EIATTR_COOP_GROUP_INSTR_OFFSETS
	.align		4
.L_32:
        /*00a4*/ 	.byte	0x04, 0x28
        /*00a6*/ 	.short	(.L_34 - .L_33)


	//   ....[0]....
.L_33:
        /*00a8*/ 	.word	0x00000050


	//   ....[1]....
        /*00ac*/ 	.word	0x00000080


	//   ....[2]....
        /*00b0*/ 	.word	0x000001b0


	//   ....[3]....
        /*00b4*/ 	.word	0x00000380


	//   ....[4]....
        /*00b8*/ 	.word	0x00000540


	//   ....[5]....
        /*00bc*/ 	.word	0x000006a0


	//   ....[6]....
        /*00c0*/ 	.word	0x00001fd0


	//   ....[7]....
        /*00c4*/ 	.word	0x000020d0


	//   ....[8]....
        /*00c8*/ 	.word	0x00002170


	//   ....[9]....
        /*00cc*/ 	.word	0x00002280


	//   ....[10]....
        /*00d0*/ 	.word	0x00003cf0


	//   ....[11]....
        /*00d4*/ 	.word	0x00003d20


	//   ....[12]....
        /*00d8*/ 	.word	0x00004010


	//   ....[13]....
        /*00dc*/ 	.word	0x00004140


	//   ....[14]....
        /*00e0*/ 	.word	0x00006380


	//   ....[15]....
        /*00e4*/ 	.word	0x00006480


	//   ....[16]....
        /*00e8*/ 	.word	0x000068d0


	//   ....[17]....
        /*00ec*/ 	.word	0x000069e0


	//   ....[18]....
        /*00f0*/ 	.word	0x000080f0


	//   ....[19]....
        /*00f4*/ 	.word	0x00008120


	//   ....[20]....
        /*00f8*/ 	.word	0x00008170


	//   ....[21]....
        /*00fc*/ 	.word	0x00008190


	//----- nvinfo : EIATTR_REG_RECONFIG
	.align		4
.L_34:
        /*0100*/ 	.byte	0x01, 0x54
	.zero		2


	//----- nvinfo : EIATTR_SYSCALL_OFFSETS
	.align		4
        /*0104*/ 	.byte	0x04, 0x46
        /*0106*/ 	.short	(.L_36 - .L_35)


	//   ....[0]....
.L_35:
        /*0108*/ 	.word	0x00009160


	//   ....[1]....
        /*010c*/ 	.word	0x000092d0


	//----- nvinfo : EIATTR_MBARRIER_INSTR_OFFSETS
	.align		4
.L_36:
        /*0110*/ 	.byte	0x04, 0x39
        /*0112*/ 	.short	(.L_38 - .L_37)


	//   ....[0]....
.L_37:
        /*0114*/ 	.word	0x00000330
        /*0118*/ 	.word	0x000000ff
        /*011c*/ 	.word	0x00038050
        /*0120*/ 	.short	0x0100
        /*0122*/ 	.byte	0x09
	.zero		1


	//   ....[1]....
        /*0124*/ 	.word	0x00000340
        /*0128*/ 	.word	0x000000ff
        /*012c*/ 	.word	0x00038060
        /*0130*/ 	.short	0x0100
        /*0132*/ 	.byte	0x09
	.zero		1


	//   ....[2]....
        /*0134*/ 	.word	0x00000350
        /*0138*/ 	.word	0x000000ff
        /*013c*/ 	.word	0x00038058
        /*0140*/ 	.short	0x0100
        /*0142*/ 	.byte	0x09
	.zero		1


	//   ....[3]....
        /*0144*/ 	.word	0x00000360
        /*0148*/ 	.word	0x000000ff
        /*014c*/ 	.word	0x00038068
        /*0150*/ 	.short	0x0100
        /*0152*/ 	.byte	0x09
	.zero		1


	//   ....[4]....
        /*0154*/ 	.word	0x00000490
        /*0158*/ 	.word	0x000000ff
        /*015c*/ 	.word	0x00038000
        /*0160*/ 	.short	0x0100
        /*0162*/ 	.byte	0x09
	.zero		1


	//   ....[5]....
        /*0164*/ 	.word	0x000004a0
        /*0168*/ 	.word	0x000000ff
        /*016c*/ 	.word	0x00038028
        /*0170*/ 	.short	0x0100
        /*0172*/ 	.byte	0x09
	.zero		1


	//   ....[6]....
        /*0174*/ 	.word	0x000004b0
        /*0178*/ 	.word	0x000000ff
        /*017c*/ 	.word	0x00038008
        /*0180*/ 	.short	0x0100
        /*0182*/ 	.byte	0x09
	.zero		1


	//   ....[7]....
        /*0184*/ 	.word	0x000004c0
        /*0188*/ 	.word	0x000000ff
        /*018c*/ 	.word	0x00038030
        /*0190*/ 	.short	0x0100
        /*0192*/ 	.byte	0x09
	.zero		1


	//   ....[8]....
        /*0194*/ 	.word	0x000004d0
        /*0198*/ 	.word	0x000000ff
        /*019c*/ 	.word	0x00038010
        /*01a0*/ 	.short	0x0100
        /*01a2*/ 	.byte	0x09
	.zero		1


	//   ....[9]....
        /*01a4*/ 	.word	0x000004e0
        /*01a8*/ 	.word	0x000000ff
        /*01ac*/ 	.word	0x00038038
        /*01b0*/ 	.short	0x0100
        /*01b2*/ 	.byte	0x09
	.zero		1


	//   ....[10]....
        /*01b4*/ 	.word	0x000004f0
        /*01b8*/ 	.word	0x000000ff
        /*01bc*/ 	.word	0x00038018
        /*01c0*/ 	.short	0x0100
        /*01c2*/ 	.byte	0x09
	.zero		1


	//   ....[11]....
        /*01c4*/ 	.word	0x00000500
        /*01c8*/ 	.word	0x000000ff
        /*01cc*/ 	.word	0x00038040
        /*01d0*/ 	.short	0x0100
        /*01d2*/ 	.byte	0x09
	.zero		1


	//   ....[12]....
        /*01d4*/ 	.word	0x00000510
        /*01d8*/ 	.word	0x000000ff
        /*01dc*/ 	.word	0x00038020
        /*01e0*/ 	.short	0x0100
        /*01e2*/ 	.byte	0x09
	.zero		1


	//   ....[13]....
        /*01e4*/ 	.word	0x00000520
        /*01e8*/ 	.word	0x000000ff
        /*01ec*/ 	.word	0x00038048
        /*01f0*/ 	.short	0x0100
        /*01f2*/ 	.byte	0x09
	.zero		1


	//   ....[14]....
        /*01f4*/ 	.word	0x00000650
        /*01f8*/ 	.word	0x000000ff
        /*01fc*/ 	.word	0x00038070
        /*0200*/ 	.short	0x0100
        /*0202*/ 	.byte	0x09
	.zero		1


	//   ....[15]....
        /*0204*/ 	.word	0x00000660
        /*0208*/ 	.word	0x000000ff
        /*020c*/ 	.word	0x00038080
        /*0210*/ 	.short	0x0100
        /*0212*/ 	.byte	0x09
	.zero		1


	//   ....[16]....
        /*0214*/ 	.word	0x00000670
        /*0218*/ 	.word	0x000000ff
        /*021c*/ 	.word	0x00038078
        /*0220*/ 	.short	0x0100
        /*0222*/ 	.byte	0x09
	.zero		1


	//   ....[17]....
        /*0224*/ 	.word	0x00000680
        /*0228*/ 	.word	0x000000ff
        /*022c*/ 	.word	0x00038088
        /*0230*/ 	.short	0x0100
        /*0232*/ 	.byte	0x09
	.zero		1


	//   ....[18]....
        /*0234*/ 	.word	0x000007c0
        /*0238*/ 	.word	0x000000ff
        /*023c*/ 	.word	0x00038090
        /*0240*/ 	.short	0x0100
        /*0242*/ 	.byte	0x06
	.zero		1


	//   ....[19]....
        /*0244*/ 	.word	0x000007d0
        /*0248*/ 	.word	0x000000ff
        /*024c*/ 	.word	0x00038098
        /*0250*/ 	.short	0x0100
        /*0252*/ 	.byte	0x06
	.zero		1


	//   ....[20]....
        /*0254*/ 	.word	0x000007e0
        /*0258*/ 	.word	0x000000ff
        /*025c*/ 	.word	0x000380a0
        /*0260*/ 	.short	0x0100
        /*0262*/ 	.byte	0x06
	.zero		1


	//   ....[21]....
        /*0264*/ 	.word	0x000007f0
        /*0268*/ 	.word	0x000000ff
        /*026c*/ 	.word	0x000380a8
        /*0270*/ 	.short	0x0100
        /*0272*/ 	.byte	0x06
	.zero		1


	//   ....[22]....
        /*0274*/ 	.word	0x000008f0
        /*0278*/ 	.word	0x000000ff
        /*027c*/ 	.word	0x000380c0
        /*0280*/ 	.short	0x0100
        /*0282*/ 	.byte	0x09
	.zero		1


	//   ....[23]....
        /*0284*/ 	.word	0x00000900
        /*0288*/ 	.word	0x000000ff
        /*028c*/ 	.word	0x000380e0
        /*0290*/ 	.short	0x0100
        /*0292*/ 	.byte	0x09
	.zero		1


	//   ....[24]....
        /*0294*/ 	.word	0x00000910
        /*0298*/ 	.word	0x000000ff
        /*029c*/ 	.word	0x000380c8
        /*02a0*/ 	.short	0x0100
        /*02a2*/ 	.byte	0x09
	.zero		1


	//   ....[25]....
        /*02a4*/ 	.word	0x00000920
        /*02a8*/ 	.word	0x000000ff
        /*02ac*/ 	.word	0x000380e8
        /*02b0*/ 	.short	0x0100
        /*02b2*/ 	.byte	0x09
	.zero		1


	//   ....[26]....
        /*02b4*/ 	.word	0x00000930
        /*02b8*/ 	.word	0x000000ff
        /*02bc*/ 	.word	0x000380d0
        /*02c0*/ 	.short	0x0100
        /*02c2*/ 	.byte	0x09
	.zero		1


	//   ....[27]....
        /*02c4*/ 	.word	0x00000940
        /*02c8*/ 	.word	0x000000ff
        /*02cc*/ 	.word	0x000380f0
        /*02d0*/ 	.short	0x0100
        /*02d2*/ 	.byte	0x09
	.zero		1


	//   ....[28]....
        /*02d4*/ 	.word	0x00000950
        /*02d8*/ 	.word	0x000000ff
        /*02dc*/ 	.word	0x000380d8
        /*02e0*/ 	.short	0x0100
        /*02e2*/ 	.byte	0x09
	.zero		1


	//   ....[29]....
        /*02e4*/ 	.word	0x00000960
        /*02e8*/ 	.word	0x000000ff
        /*02ec*/ 	.word	0x000380f8
        /*02f0*/ 	.short	0x0100
        /*02f2*/ 	.byte	0x09
	.zero		1


	//   ....[30]....
        /*02f4*/ 	.word	0x00000f70
        /*02f8*/ 	.word	0x000000ff
        /*02fc*/ 	.word	0x00038050
        /*0300*/ 	.short	0x010a
        /*0302*/ 	.byte	0x05
	.zero		1


	//   ....[31]....
        /*0304*/ 	.word	0x00001060
        /*0308*/ 	.word	0x000000ff
        /*030c*/ 	.word	0x00038000
        /*0310*/ 	.short	0x010a
        /*0312*/ 	.byte	0x3c
	.zero		1


	//   ....[32]....
        /*0314*/ 	.word	0x000010d0
        /*0318*/ 	.word	0x000000ff
        /*031c*/ 	.word	0xfffffff8
        /*0320*/ 	.short	0x010a
        /*0322*/ 	.byte	0x04
	.zero		1


	//   ....[33]....
        /*0324*/ 	.word	0x000030f0
        /*0328*/ 	.word	0x00000018
        /*032c*/ 	.word	0x00000000
        /*0330*/ 	.short	0x0101
        /*0332*/ 	.byte	0x12
	.zero		1


	//   ....[34]....
        /*0334*/ 	.word	0x00003130
        /*0338*/ 	.word	0x000000ff
        /*033c*/ 	.word	0x00038008
        /*0340*/ 	.short	0x010a
        /*0342*/ 	.byte	0x3c
	.zero		1


	//   ....[35]....
        /*0344*/ 	.word	0x000033b0
        /*0348*/ 	.word	0x000000ff
        /*034c*/ 	.word	0x00000000
        /*0350*/ 	.short	0x0101
        /*0352*/ 	.byte	0x04
	.zero		1


	//   ....[36]....
        /*0354*/ 	.word	0x00003510
        /*0358*/ 	.word	0x000000ff
        /*035c*/ 	.word	0x00038000
        /*0360*/ 	.short	0x010a
        /*0362*/ 	.byte	0x05
	.zero		1


	//   ....[37]....
        /*0364*/ 	.word	0x00004ba0
        /*0368*/ 	.word	0x000000ff
        /*036c*/ 	.word	0x00038000
        /*0370*/ 	.short	0x010a
        /*0372*/ 	.byte	0x05
	.zero		1


	//   ....[38]....
        /*0374*/ 	.word	0x000054d0
        /*0378*/ 	.word	0x000000ff
        /*037c*/ 	.word	0x00038000
        /*0380*/ 	.short	0x010a
        /*0382*/ 	.byte	0x05
	.zero		1


	//   ....[39]....
        /*0384*/ 	.word	0x000056d0
        /*0388*/ 	.word	0x000000ff
        /*038c*/ 	.word	0x00000000
        /*0390*/ 	.short	0x0101
        /*0392*/ 	.byte	0x05
	.zero		1


	//   ....[40]....
        /*0394*/ 	.word	0x00005780
        /*0398*/ 	.word	0x000000ff
        /*039c*/ 	.word	0x00000000
        /*03a0*/ 	.short	0x0101
        /*03a2*/ 	.byte	0x05
	.zero		1


	//   ....[41]....
        /*03a4*/ 	.word	0x00005930
        /*03a8*/ 	.word	0x000000ff
        /*03ac*/ 	.word	0x00038000
        /*03b0*/ 	.short	0x010a
        /*03b2*/ 	.byte	0x05
	.zero		1


	//   ....[42]....
        /*03b4*/ 	.word	0x00007840
        /*03b8*/ 	.word	0x000000ff
        /*03bc*/ 	.word	0x00038000
        /*03c0*/ 	.short	0x010a
        /*03c2*/ 	.byte	0x05
	.zero		1


	//   ....[43]....
        /*03c4*/ 	.word	0x00007d30
        /*03c8*/ 	.word	0x000000ff
        /*03cc*/ 	.word	0x00038000
        /*03d0*/ 	.short	0x010a
        /*03d2*/ 	.byte	0x05
	.zero		1


	//   ....[44]....
        /*03d4*/ 	.word	0x00007f30
        /*03d8*/ 	.word	0x000000ff
        /*03dc*/ 	.word	0x00000000
        /*03e0*/ 	.short	0x0101
        /*03e2*/ 	.byte	0x05
	.zero		1


	//   ....[45]....
        /*03e4*/ 	.word	0x00007fe0
        /*03e8*/ 	.word	0x000000ff
        /*03ec*/ 	.word	0x00000000
        /*03f0*/ 	.short	0x0101
        /*03f2*/ 	.byte	0x05
	.zero		1


	//   ....[46]....
        /*03f4*/ 	.word	0x00008980
        /*03f8*/ 	.word	0x000000ff
        /*03fc*/ 	.word	0x00000008
        /*0400*/ 	.short	0x010a
        /*0402*/ 	.byte	0x05
	.zero		1


	//   ....[47]....
        /*0404*/ 	.word	0x0000ae00
        /*0408*/ 	.word	0x00000000
        /*040c*/ 	.word	0x00038090
        /*0410*/ 	.short	0x0101
        /*0412*/ 	.byte	0x3c
	.zero		1


	//   ....[48]....
        /*0414*/ 	.word	0x0000afd0
        /*0418*/ 	.word	0x00000004
        /*041c*/ 	.word	0x00038060
        /*0420*/ 	.short	0x010a
        /*0422*/ 	.byte	0x3f
	.zero		1


	//   ....[49]....
        /*0424*/ 	.word	0x0000b350
        /*0428*/ 	.word	0x00000002
        /*042c*/ 	.word	0x00038028
        /*0430*/ 	.short	0x010a
        /*0432*/ 	.byte	0x3f
	.zero		1


	//   ....[50]....
        /*0434*/ 	.word	0x0000b6e0
        /*0438*/ 	.word	0x00000004
        /*043c*/ 	.word	0x00038060
        /*0440*/ 	.short	0x010a
        /*0442*/ 	.byte	0x3f
	.zero		1


	//   ....[51]....
        /*0444*/ 	.word	0x0000baa0
        /*0448*/ 	.word	0x00000003
        /*044c*/ 	.word	0x00038028
        /*0450*/ 	.short	0x010a
        /*0452*/ 	.byte	0x3f
	.zero		1


	//   ....[52]....
        /*0454*/ 	.word	0x0000bf00
        /*0458*/ 	.word	0x00000007
        /*045c*/ 	.word	0x00038028
        /*0460*/ 	.short	0x010a
        /*0462*/ 	.byte	0x3f
	.zero		1


	//   ....[53]....
        /*0464*/ 	.word	0x0000c2c0
        /*0468*/ 	.word	0x00000004
        /*046c*/ 	.word	0x00038028
        /*0470*/ 	.short	0x010a
        /*0472*/ 	.byte	0x3f
	.zero		1


	//   ....[54]....
        /*0474*/ 	.word	0x0000c670
        /*0478*/ 	.word	0x00000000
        /*047c*/ 	.word	0x00038050
        /*0480*/ 	.short	0x010a
        /*0482*/ 	.byte	0x3f
	.zero		1


	//   ....[55]....
        /*0484*/ 	.word	0x0000c6d0
        /*0488*/ 	.word	0x00000000
        /*048c*/ 	.word	0x00038000
        /*0490*/ 	.short	0x010a
        /*0492*/ 	.byte	0x3f
	.zero		1


	//   ....[56]....
        /*0494*/ 	.word	0x0000c740
        /*0498*/ 	.word	0x00000005
        /*049c*/ 	.word	0xfffffff8
        /*04a0*/ 	.short	0x010a
        /*04a2*/ 	.byte	0x3f
	.zero		1


	//   ....[57]....
        /*04a4*/ 	.word	0x0000c7a0
        /*04a8*/ 	.word	0x00000016
        /*04ac*/ 	.word	0x00038008
        /*04b0*/ 	.short	0x010a
        /*04b2*/ 	.byte	0x3f
	.zero		1


	//   ....[58]....
        /*04b4*/ 	.word	0x0000c800
        /*04b8*/ 	.word	0x00000012
        /*04bc*/ 	.word	0x00038000
        /*04c0*/ 	.short	0x010a
        /*04c2*/ 	.byte	0x3f
	.zero		1


	//   ....[59]....
        /*04c4*/ 	.word	0x0000c860
        /*04c8*/ 	.word	0x00000016
        /*04cc*/ 	.word	0x00038000
        /*04d0*/ 	.short	0x010a
        /*04d2*/ 	.byte	0x3f
	.zero		1


	//   ....[60]....
        /*04d4*/ 	.word	0x0000c8c0
        /*04d8*/ 	.word	0x00000012
        /*04dc*/ 	.word	0x00038000
        /*04e0*/ 	.short	0x010a
        /*04e2*/ 	.byte	0x3f
	.zero		1


	//   ....[61]....
        /*04e4*/ 	.word	0x0000c920
        /*04e8*/ 	.word	0x00000016
        /*04ec*/ 	.word	0x00038000
        /*04f0*/ 	.short	0x010a
        /*04f2*/ 	.byte	0x3f
	.zero		1


	//   ....[62]....
        /*04f4*/ 	.word	0x0000c990
        /*04f8*/ 	.word	0x00000005
        /*04fc*/ 	.word	0x00000008
        /*0500*/ 	.short	0x010a
        /*0502*/ 	.byte	0x3f
	.zero		1


	//   ....[63]....
        /*0504*/ 	.word	0x0000c9e0
        /*0508*/ 	.word	0x00000004
        /*050c*/ 	.word	0x00038060
        /*0510*/ 	.short	0x010a
        /*0512*/ 	.byte	0x3f
	.zero		1


	//   ....[64]....
        /*0514*/ 	.word	0x0000ca30
        /*0518*/ 	.word	0x00000002
        /*051c*/ 	.word	0x00038028
        /*0520*/ 	.short	0x010a
        /*0522*/ 	.byte	0x3f
	.zero		1


	//   ....[65]....
        /*0524*/ 	.word	0x0000ca80
        /*0528*/ 	.word	0x00000004
        /*052c*/ 	.word	0x00038060
        /*0530*/ 	.short	0x010a
        /*0532*/ 	.byte	0x3f
	.zero		1


	//   ....[66]....
        /*0534*/ 	.word	0x0000cad0
        /*0538*/ 	.word	0x00000003
        /*053c*/ 	.word	0x00038028
        /*0540*/ 	.short	0x010a
        /*0542*/ 	.byte	0x3f
	.zero		1


	//   ....[67]....
        /*0544*/ 	.word	0x0000cb20
        /*0548*/ 	.word	0x00000007
        /*054c*/ 	.word	0x00038028
        /*0550*/ 	.short	0x010a
        /*0552*/ 	.byte	0x3f
	.zero		1


	//   ....[68]....
        /*0554*/ 	.word	0x0000cb70
        /*0558*/ 	.word	0x00000004
        /*055c*/ 	.word	0x00038028
        /*0560*/ 	.short	0x010a
        /*0562*/ 	.byte	0x3f
	.zero		1


	//----- nvinfo : EIATTR_NUM_MBARRIERS
	.align		4
.L_38:
        /*0564*/ 	.byte	0x03, 0x38
        /*0566*/ 	.short	0x001e


	//----- nvinfo : EIATTR_EXIT_INSTR_OFFSETS
	.align		4
        /*0568*/ 	.byte	0x04, 0x1c
        /*056a*/ 	.short	(.L_40 - .L_39)


	//   ....[0]....
.L_39:
        /*056c*/ 	.word	0x00000a10


	//   ....[1]....
        /*0570*/ 	.word	0x0000ae10


	//   ....[2]....
        /*0574*/ 	.word	0x0000ae50


	//   ....[3]....
        /*0578*/ 	.word	0x0000be00


	//   ....[4]....
        /*057c*/ 	.word	0x0000c650


	//----- nvinfo : EIATTR_MAX_THREADS
	.align		4
.L_40:
        /*0580*/ 	.byte	0x04, 0x05
        /*0582*/ 	.short	(.L_42 - .L_41)
.L_41:
        /*0584*/ 	.word	0x00000180
        /*0588*/ 	.word	0x00000001
        /*058c*/ 	.word	0x00000001


	//----- nvinfo : EIATTR_CRS_STACK_SIZE
	.align		4
.L_42:
        /*0590*/ 	.byte	0x04, 0x1e
        /*0592*/ 	.short	(.L_44 - .L_43)
.L_43:
        /*0594*/ 	.word	0x00000000


	//----- nvinfo : EIATTR_CBANK_PARAM_SIZE
	.align		4
.L_44:
        /*0598*/ 	.byte	0x03, 0x19
        /*059a*/ 	.short	0x0870


	//----- nvinfo : EIATTR_PARAM_CBANK
	.align		4
        /*059c*/ 	.byte	0x04, 0x0a
        /*059e*/ 	.short	(.L_46 - .L_45)
	.align		4
.L_45:
        /*05a0*/ 	.word	index@(.nv.constant0._ZN7cutlass13device_kernelINS_4fmha6kernel28FmhaKernelTmaWarpSpecializedINS1_10collective30FmhaMainloopTmaWarpSpecializedINS_10bfloat16_tEffN4cute5tupleIJNS7_1CILi128EEENS9_ILi64EEENS9_ILi256EEEEEENS8_IJiNS9_ILi1EEENS8_IJiiEEEEEESG_SG_NS4_12CausalFusionEJEEENS4_15FmhaFwdEpilogueIS6_fNS8_IJSB_SC_SB_EEEEENS2_23IndividualTileSchedulerEJEEEEEvNT_6ParamsE)
        /*05a4*/ 	.short	0x0210
        /*05a6*/ 	.short	0x0870


	//----- nvinfo : EIATTR_SW_WAR
	.align		4
.L_46:
        /*05a8*/ 	.byte	0x04, 0x36
        /*05aa*/ 	.short	(.L_48 - .L_47)
.L_47:
        /*05ac*/ 	.word	0x00000008
.L_48:


//--------------------- .nv.callgraph             --------------------------
	.section	.nv.callgraph,"",@"SHT_CUDA_CALLGRAPH"
	.align	4
	.sectionentsize	8
	.align		4
        /*0000*/ 	.word	0x00000000
	.align		4
        /*0004*/ 	.word	0xffffffff
	.align		4
        /*0008*/ 	.word	index@(_ZN7cutlass13device_kernelINS_4fmha6kernel28FmhaKernelTmaWarpSpecializedINS1_10collective30FmhaMainloopTmaWarpSpecializedINS_10bfloat16_tEffN4cute5tupleIJNS7_1CILi128EEENS9_ILi64EEENS9_ILi256EEEEEENS8_IJiNS9_ILi1EEENS8_IJiiEEEEEESG_SG_NS4_12CausalFusionEJEEENS4_15FmhaFwdEpilogueIS6_fNS8_IJSB_SC_SB_EEEEENS2_23IndividualTileSchedulerEJEEEEEvNT_6ParamsE)
	.align		4
        /*000c*/ 	.word	index@(__assertfail)
	.align		4
        /*0010*/ 	.word	0x00000000
	.align		4
        /*0014*/ 	.word	0xfffffffe
	.align		4
        /*0018*/ 	.word	0x00000000
	.align		4
        /*001c*/ 	.word	0xfffffffd
	.align		4
        /*0020*/ 	.word	0x00000000
	.align		4
        /*0024*/ 	.word	0xfffffffc


//--------------------- .nv.constant4             --------------------------
	.section	.nv.constant4,"a",@progbits
	.align	8
	.align		8
.nv.constant4:
        /*0000*/ 	.dword	__assertfail
	.align		8
        /*0008*/ 	.dword	__unnamed_1
	.align		8
        /*0010*/ 	.dword	__unnamed_2
	.align		8
        /*0018*/ 	.dword	_ZN39_INTERNAL_d6a976b6_4_k_cu_16ce57be_27274cuda3std3__45__cpo5beginE
	.align		8
        /*0020*/ 	.dword	_ZN39_INTERNAL_d6a976b6_4_k_cu_16ce57be_27274cuda3std3__45__cpo3endE
	.align		8
        /*0028*/ 	.dword	_ZN39_INTERNAL_d6a976b6_4_k_cu_16ce57be_27274cuda3std3__45__cpo6cbeginE
	.align		8
        /*0030*/ 	.dword	_ZN39_INTERNAL_d6a976b6_4_k_cu_16ce57be_27274cuda3std3__45__cpo4cendE
	.align		8
        /*0038*/ 	.dword	_ZN39_INTERNAL_d6a976b6_4_k_cu_16ce57be_27274cuda3std3__441_GLOBAL__N__d6a976b6_4_k_cu_16ce57be_27276ignoreE
	.align		8
        /*0040*/ 	.dword	_ZN39_INTERNAL_d6a976b6_4_k_cu_16ce57be_27274cuda3std3__419piecewise_constructE
	.align		8
        /*0048*/ 	.dword	_ZN39_INTERNAL_d6a976b6_4_k_cu_16ce57be_27274cuda3std3__48in_placeE
	.align		8
        /*0050*/ 	.dword	_ZN39_INTERNAL_d6a976b6_4_k_cu_16ce57be_27274cuda3std6ranges3__45__cpo4swapE
	.align		8
        /*0058*/ 	.dword	_ZN39_INTERNAL_d6a976b6_4_k_cu_16ce57be_27274cuda3std6ranges3__45__cpo9iter_moveE
	.align		8
        /*0060*/ 	.dword	_ZN39_INTERNAL_d6a976b6_4_k_cu_16ce57be_27274cute7productE
	.align		8
        /*0068*/ 	.dword	_ZN39_INTERNAL_d6a976b6_4_k_cu_16ce57be_27274cute1_E
	.align		8
        /*0070*/ 	.dword	$str$24
	.align		8
        /*0078*/ 	.dword	$str$25


//--------------------- .text._ZN7cutlass13device_kernelINS_4fmha6kernel28FmhaKernelTmaWarpSpecializedINS1_10collective30FmhaMainloopTmaWarpSpecializedINS_10bfloat16_tEffN4cute5tupleIJNS7_1CILi128EEENS9_ILi64EEENS9_ILi256EEEEEENS8_IJiNS9_ILi1EEENS8_IJiiEEEEEESG_SG_NS4_12CausalFusionEJEEENS4_15FmhaFwdEpilogueIS6_fNS8_IJSB_SC_SB_EEEEENS2_23IndividualTileSchedulerEJEEEEEvNT_6ParamsE --------------------------
	.section	.text._ZN7cutlass13device_kernelINS_4fmha6kernel28FmhaKernelTmaWarpSpecializedINS1_10collective30FmhaMainloopTmaWarpSpecializedINS_10bfloat16_tEffN4cute5tupleIJNS7_1CILi128EEENS9_ILi64EEENS9_ILi256EEEEEENS8_IJiNS9_ILi1EEENS8_IJiiEEEEEESG_SG_NS4_12CausalFusionEJEEENS4_15FmhaFwdEpilogueIS6_fNS8_IJSB_SC_SB_EEEEENS2_23IndividualTileSchedulerEJEEEEEvNT_6ParamsE,"ax",@progbits
	.align	128
.text._ZN7cutlass13device_kernelINS_4fmha6kernel28FmhaKernelTmaWarpSpecializedINS1_10collective30FmhaMainloopTmaWarpSpecializedINS_10bfloat16_tEffN4cute5tupleIJNS7_1CILi128EEENS9_ILi64EEENS9_ILi256EEEEEENS8_IJiNS9_ILi1EEENS8_IJiiEEEEEESG_SG_NS4_12CausalFusionEJEEENS4_15FmhaFwdEpilogueIS6_fNS8_IJSB_SC_SB_EEEEENS2_23IndividualTileSchedulerEJEEEEEvNT_6ParamsE:
        .type           _ZN7cutlass13device_kernelINS_4fmha6kernel28FmhaKernelTmaWarpSpecializedINS1_10collective30FmhaMainloopTmaWarpSpecializedINS_10bfloat16_tEffN4cute5tupleIJNS7_1CILi128EEENS9_ILi64EEENS9_ILi256EEEEEENS8_IJiNS9_ILi1EEENS8_IJiiEEEEEESG_SG_NS4_12CausalFusionEJEEENS4_15FmhaFwdEpilogueIS6_fNS8_IJSB_SC_SB_EEEEENS2_23IndividualTileSchedulerEJEEEEEvNT_6ParamsE,@function
        .size           _ZN7cutlass13device_kernelINS_4fmha6kernel28FmhaKernelTmaWarpSpecializedINS1_10collective30FmhaMainloopTmaWarpSpecializedINS_10bfloat16_tEffN4cute5tupleIJNS7_1CILi128EEENS9_ILi64EEENS9_ILi256EEEEEENS8_IJiNS9_ILi1EEENS8_IJiiEEEEEESG_SG_NS4_12CausalFusionEJEEENS4_15FmhaFwdEpilogueIS6_fNS8_IJSB_SC_SB_EEEEENS2_23IndividualTileSchedulerEJEEEEEvNT_6ParamsE,(.L_x_131 - _ZN7cutlass13device_kernelINS_4fmha6kernel28FmhaKernelTmaWarpSpecializedINS1_10collective30FmhaMainloopTmaWarpSpecializedINS_10bfloat16_tEffN4cute5tupleIJNS7_1CILi128EEENS9_ILi64EEENS9_ILi256EEEEEENS8_IJiNS9_ILi1EEENS8_IJiiEEEEEESG_SG_NS4_12CausalFusionEJEEENS4_15FmhaFwdEpilogueIS6_fNS8_IJSB_SC_SB_EEEEENS2_23IndividualTileSchedulerEJEEEEEvNT_6ParamsE)
        .other          _ZN7cutlass13device_kernelINS_4fmha6kernel28FmhaKernelTmaWarpSpecializedINS1_10collective30FmhaMainloopTmaWarpSpecializedINS_10bfloat16_tEffN4cute5tupleIJNS7_1CILi128EEENS9_ILi64EEENS9_ILi256EEEEEENS8_IJiNS9_ILi1EEENS8_IJiiEEEEEESG_SG_NS4_12CausalFusionEJEEENS4_15FmhaFwdEpilogueIS6_fNS8_IJSB_SC_SB_EEEEENS2_23IndividualTileSchedulerEJEEEEEvNT_6ParamsE,@"STO_CUDA_ENTRY STV_DEFAULT"
_ZN7cutlass13device_kernelINS_4fmha6kernel28FmhaKernelTmaWarpSpecializedINS1_10collective30FmhaMainloopTmaWarpSpecializedINS_10bfloat16_tEffN4cute5tupleIJNS7_1CILi128EEENS9_ILi64EEENS9_ILi256EEEEEENS8_IJiNS9_ILi1EEENS8_IJiiEEEEEESG_SG_NS4_12CausalFusionEJEEENS4_15FmhaFwdEpilogueIS6_fNS8_IJSB_SC_SB_EEEEENS2_23IndividualTileSchedulerEJEEEEEvNT_6ParamsE:
[----:B------:R-:W1:Y:S01]  /*0000*/  LDC R1, c[0x0][0x28] ;  /* 0x00000a00ff017b82 */ /* 0x000e620000000800 */
[----:B------:R-:W2:Y:S01]  /*0010*/  S2R R0, SR_TID.X ;  /* 0x0000000000007919 */ /* 0x000ea20000002100 */
[----:B------:R-:W-:Y:S01]  /*0020*/  ELECT P1, URZ, PT ;  /* 0x00000000003f782f */ /* 0x000fe20003820000 */
[----:B------:R-:W-:Y:S01]  /*0030*/  BSSY B0, `(.L_x_0) ;  /* 0x0000017000007945 */ /* 0x000fe20003800000 */
[----:B--2---:R-:W-:-:S05]  /*0040*/  SHF.R.U32.HI R3, RZ, 0x5, R0 ;  /* 0x00000005ff037819 */ /* 0x004fca0000011600 */
[----:B------:R-:W2:Y:S02]  /*0050*/  SHFL.IDX PT, R2, R3, RZ, 0x1f ;  /* 0x00001fff03027589 */ /* 0x000ea400000e0000 */
[----:B--2---:R-:W-:Y:S02]  /*0060*/  R2UR UR4, R2 ;  /* 0x00000000020472ca */ /* 0x004fe400000e0000 */
[----:B------:R-:W-:-:S06]  /*0070*/  SHF.R.U32.HI R2, RZ, 0x7, R0 ;  /* 0x00000007ff027819 */ /* 0x000fcc0000011600 */
[----:B------:R-:W2:Y:S05]  /*0080*/  SHFL.IDX PT, R2, R2, RZ, 0x1f ;  /* 0x00001fff02027589 */ /* 0x000eaa00000e0000 */
[----:B------:R-:W-:Y:S02]  /*0090*/  USHF.R.S32.HI UR5, URZ, 0x1f, UR4 ;  /* 0x0000001f3f057899 */ /* 0x000fe40008011404 */
[----:B------:R-:W-:Y:S02]  /*00a0*/  ISETP.NE.OR P0, PT, RZ, UR4, !P1 ;  /* 0x00000004ff007c0c */ /* 0x000fe4000cf05670 */
[----:B------:R-:W-:-:S04]  /*00b0*/  ULEA.HI UR5, UR5, UR4, URZ, 0x2 ;  /* 0x0000000405057291 */ /* 0x000fc8000f8f103f */
[----:B------:R-:W-:-:S04]  /*00c0*/  ULOP3.LUT UR5, UR5, 0xfffffffc, URZ, 0xc0, !UPT ;  /* 0xfffffffc05057892 */ /* 0x000fc8000f8ec03f */
[----:B------:R-:W-:-:S03]  /*00d0*/  UIADD3 UR8, UR4, -UR5, URZ ;  /* 0x8000000504087290 */ /* 0x000fc6000fffe03f */
[----:B-1----:R-:W-:Y:S09]  /*00e0*/  @P0 BRA `(.L_x_1) ;  /* 0x00000000002c0947 */ /* 0x002ff20003800000 */
[----:B------:R-:W-:Y:S02]  /*00f0*/  ULDC.64 UR4, c[0x0][0x198] ;  /* 0x0000660000047ab9 */ /* 0x000fe40000000a00 */
[----:B------:R-:W-:Y:S02]  /*0100*/  UIADD3 UR6, UP0, UR4, 0xf0, URZ ;  /* 0x000000f004067890 */ /* 0x000fe4000ff1e03f */
[----:B------:R-:W-:Y:S02]  /*0110*/  UIADD3 UR10, UP1, UR4, 0x1f0, URZ ;  /* 0x000001f0040a7890 */ /* 0x000fe4000ff3e03f */
[----:B------:R-:W-:Y:S02]  /*0120*/  UIADD3 UR4, UP2, UR4, 0x2f0, URZ ;  /* 0x000002f004047890 */ /* 0x000fe4000ff5e03f */
[----:B------:R-:W-:Y:S02]  /*0130*/  UIADD3.X UR7, URZ, UR5, URZ, UP0, !UPT ;  /* 0x000000053f077290 */ /* 0x000fe400087fe43f */
[----:B------:R-:W-:-:S02]  /*0140*/  UIADD3.X UR11, URZ, UR5, URZ, UP1, !UPT ;  /* 0x000000053f0b7290 */ /* 0x000fc40008ffe43f */
[----:B------:R-:W-:-:S05]  /*0150*/  UIADD3.X UR5, URZ, UR5, URZ, UP2, !UPT ;  /* 0x000000053f057290 */ /* 0x000fca00097fe43f */
[----:B------:R1:W-:Y:S02]  /*0160*/  UTMACCTL.PF [UR6] ;  /* 0x00000000060079b9 */ /* 0x0003e40008040000 */
[----:B------:R1:W-:Y:S02]  /*0170*/  UTMACCTL.PF [UR10] ;  /* 0x000000000a0079b9 */ /* 0x0003e40008040000 */
[----:B------:R1:W-:Y:S02]  /*0180*/  UTMACCTL.PF [UR4] ;  /* 0x00000000040079b9 */ /* 0x0003e40008040000 */
[----:B-1----:R-:W-:Y:S01]  /*0190*/  NOP ;  /* 0x0000000000007918 */ /* 0x002fe20000000000 */
.L_x_1:
[----:B------:R-:W-:Y:S05]  /*01a0*/  BSYNC B0 ;  /* 0x0000000000007941 */ /* 0x000fea0003800000 */
.L_x_0:
[----:B------:R-:W1:Y:S01]  /*01b0*/  SHFL.IDX PT, R4, R3, RZ, 0x1f ;  /* 0x00001fff03047589 */ /* 0x000e6200000e0000 */
[----:B--2---:R-:W-:Y:S01]  /*01c0*/  R2UR UR4, R2 ;  /* 0x00000000020472ca */ /* 0x004fe200000e0000 */
[----:B------:R-:W-:-:S12]  /*01d0*/  UISETP.NE.AND UP0, UPT, UR8, 0x1, UPT ;  /* 0x000000010800788c */ /* 0x000fd8000bf05270 */
[----:B------:R-:W-:Y:S02]  /*01e0*/  UIADD3 UR10, UR4, -0x1, URZ ;  /* 0xffffffff040a7890 */ /* 0x000fe4000fffe03f */
[----:B------:R-:W-:Y:S01]  /*01f0*/  MOV R2, UR4 ;  /* 0x0000000400027c02 */ /* 0x000fe20008000f00 */
[----:B------:R-:W-:Y:S02]  /*0200*/  UISETP.EQ.AND UP0, UPT, UR4, URZ, !UP0 ;  /* 0x0000003f0400728c */ /* 0x000fe4000c702270 */
[----:B------:R-:W-:Y:S02]  /*0210*/  UISETP.GE.U32.AND UP1, UPT, UR10, 0x4, UPT ;  /* 0x000000040a00788c */ /* 0x000fe4000bf26070 */
[----:B------:R-:W-:Y:S01]  /*0220*/  USEL UR14, URZ, 0x1, !UP0 ;  /* 0x000000013f0e7887 */ /* 0x000fe2000c000000 */
[----:B-1----:R-:W-:-:S03]  /*0230*/  ISETP.NE.AND P0, PT, R4, RZ, PT ;  /* 0x000000ff0400720c */ /* 0x002fc60003f05270 */
[----:B------:R-:W-:-:S10]  /*0240*/  USEL UR14, UR14, 0x2, UP1 ;  /* 0x000000020e0e7887 */ /* 0x000fd40008800000 */
[----:B------:R-:W-:Y:S05]  /*0250*/  @P0 BRA `(.L_x_2) ;  /* 0x0000000000480947 */ /* 0x000fea0003800000 */
[----:B------:R-:W1:Y:S01]  /*0260*/  S2UR UR9, SR_CgaCtaId ;  /* 0x00000000000979c3 */ /* 0x000e620000008800 */
[----:B------:R-:W-:Y:S01]  /*0270*/  UMOV UR4, 0x400 ;  /* 0x0000040000047882 */ /* 0x000fe20000000000 */
[----:B------:R-:W-:Y:S01]  /*0280*/  UMOV UR5, 0x1 ;  /* 0x0000000100057882 */ /* 0x000fe20000000000 */
[----:B------:R-:W-:Y:S01]  /*0290*/  UMOV UR6, 0x80 ;  /* 0x0000008000067882 */ /* 0x000fe20000000000 */
[----:B------:R-:W-:Y:S01]  /*02a0*/  ELECT P0, URZ, PT ;  /* 0x00000000003f782f */ /* 0x000fe20003800000 */
[----:B------:R-:W-:-:S04]  /*02b0*/  UIADD3 UR6, -UR6, 0x100000, URZ ;  /* 0x0010000006067890 */ /* 0x000fc8000fffe13f */
[----:B------:R-:W-:Y:S02]  /*02c0*/  USHF.L.U32 UR7, UR6, 0xb, URZ ;  /* 0x0000000b06077899 */ /* 0x000fe4000800063f */
[----:B------:R-:W-:Y:S02]  /*02d0*/  USHF.L.U32 UR6, UR6, 0x1, URZ ;  /* 0x0000000106067899 */ /* 0x000fe4000800063f */
[----:B-1----:R-:W-:Y:S02]  /*02e0*/  ULEA UR9, UR9, UR4, 0x18 ;  /* 0x0000000409097291 */ /* 0x002fe4000f8ec03f */
[----:B------:R-:W-:-:S04]  /*02f0*/  UIADD3 UR4, -UR5, 0x100000, URZ ;  /* 0x0010000005047890 */ /* 0x000fc8000fffe13f */
[----:B------:R-:W-:Y:S02]  /*0300*/  USHF.L.U32 UR5, UR4, 0xb, URZ ;  /* 0x0000000b04057899 */ /* 0x000fe4000800063f */
[----:B------:R-:W-:Y:S01]  /*0310*/  USHF.L.U32 UR4, UR4, 0x1, URZ ;  /* 0x0000000104047899 */ /* 0x000fe2000800063f */
[----:B------:R-:W1:Y:S11]  /*0320*/  FENCE.VIEW.ASYNC.S ;  /* 0x00000000000073c6 */ /* 0x000e760000000000 */
[----:B-1----:R1:W2:Y:S01]  /*0330*/  SYNCS.EXCH.64 URZ, [UR9+0x38050], UR4 ;  /* 0x03805004093f75b2 */ /* 0x0022a20008000100 */
[----:B------:R1:W3:Y:S01]  /*0340*/  SYNCS.EXCH.64 URZ, [UR9+0x38060], UR6 ;  /* 0x03806006093f75b2 */ /* 0x0002e20008000100 */
[----:B------:R1:W4:Y:S01]  /*0350*/  SYNCS.EXCH.64 URZ, [UR9+0x38058], UR4 ;  /* 0x03805804093f75b2 */ /* 0x0003220008000100 */
[----:B------:R1:W1:Y:S01]  /*0360*/  SYNCS.EXCH.64 URZ, [UR9+0x38068], UR6 ;  /* 0x03806806093f75b2 */ /* 0x0002620008000100 */
[----:B------:R-:W-:Y:S01]  /*0370*/  NOP ;  /* 0x0000000000007918 */ /* 0x000fe20000000000 */
.L_x_2:
[----:B------:R-:W5:Y:S01]  /*0380*/  SHFL.IDX PT, R4, R3, RZ, 0x1f ;  /* 0x00001fff03047589 */ /* 0x000f6200000e0000 */
[----:B------:R-:W-:Y:S01]  /*0390*/  NOP ;  /* 0x0000000000007918 */ /* 0x000fe20000000000 */
[----:B-----5:R-:W-:-:S13]  /*03a0*/  ISETP.NE.AND P0, PT, R4, RZ, PT ;  /* 0x000000ff0400720c */ /* 0x020fda0003f05270 */
[----:B------:R-:W-:Y:S05]  /*03b0*/  @P0 BRA `(.L_x_3) ;  /* 0x0000000000600947 */ /* 0x000fea0003800000 */
[----:B-1----:R-:W1:Y:S01]  /*03c0*/  S2UR UR5, SR_CgaCtaId ;  /* 0x00000000000579c3 */ /* 0x002e620000008800 */
[----:B------:R-:W-:Y:S01]  /*03d0*/  UMOV UR4, 0x400 ;  /* 0x0000040000047882 */ /* 0x000fe20000000000 */
[----:B------:R-:W-:Y:S01]  /*03e0*/  UMOV UR6, 0x1 ;  /* 0x0000000100067882 */ /* 0x000fe20000000000 */
[----:B------:R-:W-:Y:S01]  /*03f0*/  UMOV UR11, 0x100 ;  /* 0x00000100000b7882 */ /* 0x000fe20000000000 */
[----:B------:R-:W-:-:S04]  /*0400*/  UIADD3 UR6, -UR6, 0x100000, URZ ;  /* 0x0010000006067890 */ /* 0x000fc8000fffe13f */
[----:B------:R-:W-:Y:S02]  /*0410*/  USHF.L.U32 UR7, UR6, 0xb, URZ ;  /* 0x0000000b06077899 */ /* 0x000fe4000800063f */
[----:B------:R-:W-:Y:S01]  /*0420*/  USHF.L.U32 UR6, UR6, 0x1, URZ ;  /* 0x0000000106067899 */ /* 0x000fe2000800063f */
[----:B------:R-:W-:Y:S01]  /*0430*/  ELECT P0, URZ, PT ;  /* 0x00000000003f782f */ /* 0x000fe20003800000 */
[----:B-1----:R-:W-:Y:S02]  /*0440*/  ULEA UR9, UR5, UR4, 0x18 ;  /* 0x0000000405097291 */ /* 0x002fe4000f8ec03f */
[----:B------:R-:W-:-:S04]  /*0450*/  UIADD3 UR4, -UR11, 0x100000, URZ ;  /* 0x001000000b047890 */ /* 0x000fc8000fffe13f */
[----:B------:R-:W-:Y:S02]  /*0460*/  USHF.L.U32 UR5, UR4, 0xb, URZ ;  /* 0x0000000b04057899 */ /* 0x000fe4000800063f */
[----:B------:R-:W-:Y:S01]  /*0470*/  USHF.L.U32 UR4, UR4, 0x1, URZ ;  /* 0x0000000104047899 */ /* 0x000fe2000800063f */
[----:B------:R-:W1:Y:S03]  /*0480*/  FENCE.VIEW.ASYNC.S ;  /* 0x00000000000073c6 */ /* 0x000e660000000000 */
[----:B-1----:R1:W1:Y:S08]  /*0490*/  SYNCS.EXCH.64 URZ, [UR9+0x38000], UR6 ;  /* 0x03800006093f75b2 */ /* 0x0022700008000100 */
[----:B------:R1:W1:Y:S01]  /*04a0*/  SYNCS.EXCH.64 URZ, [UR9+0x38028], UR4 ;  /* 0x03802804093f75b2 */ /* 0x0002620008000100 */
        /* <DEDUP_REMOVED lines=8> */
[----:B------:R-:W-:Y:S01]  /*0530*/  NOP ;  /* 0x0000000000007918 */ /* 0x000fe20000000000 */
.L_x_3:
        /* <DEDUP_REMOVED lines=21> */
[----:B------:R-:W-:Y:S01]  /*0690*/  NOP ;  /* 0x0000000000007918 */ /* 0x000fe20000000000 */
.L_x_4:
[----:B------:R-:W5:Y:S01]  /*06a0*/  SHFL.IDX PT, R4, R3, RZ, 0x1f ;  /* 0x00001fff03047589 */ /* 0x000f6200000e0000 */
[----:B------:R-:W-:Y:S01]  /*06b0*/  ELECT P0, URZ, PT ;  /* 0x00000000003f782f */ /* 0x000fe20003800000 */
[----:B------:R-:W-:Y:S01]  /*06c0*/  NOP ;  /* 0x0000000000007918 */ /* 0x000fe20000000000 */
[----:B-1----:R-:W-:Y:S02]  /*06d0*/  UMOV UR4, 0x80 ;  /* 0x0000008000047882 */ /* 0x002fe40000000000 */
[C---:B-----5:R-:W-:Y:S02]  /*06e0*/  ISETP.NE.OR P0, PT, R4.reuse, RZ, !P0 ;  /* 0x000000ff0400720c */ /* 0x060fe40004705670 */
[----:B------:R-:W-:-:S11]  /*06f0*/  ISETP.NE.AND P2, PT, R4, RZ, PT ;  /* 0x000000ff0400720c */ /* 0x000fd60003f45270 */
[----:B------:R-:W-:Y:S01]  /*0700*/  VOTEU.ALL UP0, P0 ;  /* 0x00000000003f7886 */ /* 0x000fe20000000000 */
[----:B------:R-:W-:Y:S01]  /*0710*/  VOTEU.ALL UP2, P0 ;  /* 0x00000000003f7886 */ /* 0x000fe20000040000 */
[----:B------:R-:W-:Y:S01]  /*0720*/  VOTEU.ALL UP3, P0 ;  /* 0x00000000003f7886 */ /* 0x000fe20000060000 */
[----:B------:R-:W-:Y:S02]  /*0730*/  VOTEU.ALL UP4, P0 ;  /* 0x00000000003f7886 */ /* 0x000fe40000080000 */
[----:B------:R-:W1:Y:S01]  /*0740*/  @!UP0 S2UR UR7, SR_CgaCtaId ;  /* 0x00000000000789c3 */ /* 0x000e620000008800 */
[----:B------:R-:W-:Y:S01]  /*0750*/  @!UP0 UMOV UR6, 0x400 ;  /* 0x0000040000068882 */ /* 0x000fe20000000000 */
[----:B------:R-:W-:-:S04]  /*0760*/  @!UP0 UIADD3 UR4, -UR4, 0x100000, URZ ;  /* 0x0010000004048890 */ /* 0x000fc8000fffe13f */
[----:B------:R-:W-:Y:S02]  /*0770*/  @!UP0 USHF.L.U32 UR5, UR4, 0xb, URZ ;  /* 0x0000000b04058899 */ /* 0x000fe4000800063f */
[----:B------:R-:W-:Y:S02]  /*0780*/  @!UP0 USHF.L.U32 UR4, UR4, 0x1, URZ ;  /* 0x0000000104048899 */ /* 0x000fe4000800063f */
[----:B-1----:R-:W-:Y:S01]  /*0790*/  @!UP0 ULEA UR6, UR7, UR6, 0x18 ;  /* 0x0000000607068291 */ /* 0x002fe2000f8ec03f */
[----:B------:R-:W-:Y:S01]  /*07a0*/  VOTEU.ALL UP0, P0 ;  /* 0x00000000003f7886 */ /* 0x000fe20000000000 */
[----:B------:R-:W1:Y:S10]  /*07b0*/  FENCE.VIEW.ASYNC.S ;  /* 0x00000000000073c6 */ /* 0x000e740000000000 */
[----:B-1----:R1:W1:Y:S01]  /*07c0*/  @!UP0 SYNCS.EXCH.64 URZ, [UR6+0x38090], UR4 ;  /* 0x03809004063f85b2 */ /* 0x0022620008000100 */
[----:B------:R1:W1:Y:S01]  /*07d0*/  @!UP2 SYNCS.EXCH.64 URZ, [UR6+0x38098], UR4 ;  /* 0x03809804063fa5b2 */ /* 0x0002620008000100 */
[----:B------:R1:W1:Y:S01]  /*07e0*/  @!UP3 SYNCS.EXCH.64 URZ, [UR6+0x380a0], UR4 ;  /* 0x0380a004063fb5b2 */ /* 0x0002620008000100 */
[----:B------:R1:W1:Y:S01]  /*07f0*/  @!UP4 SYNCS.EXCH.64 URZ, [UR6+0x380a8], UR4 ;  /* 0x0380a804063fc5b2 */ /* 0x0002620008000100 */
[----:B------:R-:W-:Y:S01]  /*0800*/  NOP ;  /* 0x0000000000007918 */ /* 0x000fe20000000000 */
[----:B------:R-:W-:Y:S05]  /*0810*/  @P2 BRA `(.L_x_5) ;  /* 0x0000000000582947 */ /* 0x000fea0003800000 */
[----:B-1----:R-:W1:Y:S01]  /*0820*/  S2UR UR5, SR_CgaCtaId ;  /* 0x00000000000579c3 */ /* 0x002e620000008800 */
[----:B------:R-:W-:Y:S01]  /*0830*/  UMOV UR4, 0x400 ;  /* 0x0000040000047882 */ /* 0x000fe20000000000 */
[----:B------:R-:W-:Y:S01]  /*0840*/  UMOV UR6, 0x20 ;  /* 0x0000002000067882 */ /* 0x000fe20000000000 */
[----:B------:R-:W-:Y:S01]  /*0850*/  UMOV UR7, 0x80 ;  /* 0x0000008000077882 */ /* 0x000fe20000000000 */
[----:B------:R-:W-:Y:S01]  /*0860*/  ELECT P0, URZ, PT ;  /* 0x00000000003f782f */ /* 0x000fe20003800000 */
[----:B-1----:R-:W-:Y:S02]  /*0870*/  ULEA UR9, UR5, UR4, 0x18 ;  /* 0x0000000405097291 */ /* 0x002fe4000f8ec03f */
[----:B------:R-:W-:-:S04]  /*0880*/  UIADD3 UR4, -UR6, 0x100000, URZ ;  /* 0x0010000006047890 */ /* 0x000fc8000fffe13f */
[----:B------:R-:W-:Y:S02]  /*0890*/  USHF.L.U32 UR5, UR4, 0xb, URZ ;  /* 0x0000000b04057899 */ /* 0x000fe4000800063f */
[----:B------:R-:W-:Y:S02]  /*08a0*/  USHF.L.U32 UR4, UR4, 0x1, URZ ;  /* 0x0000000104047899 */ /* 0x000fe4000800063f */
        /* <DEDUP_REMOVED lines=13> */
.L_x_5:
[----:B-1----:R-:W-:Y:S01]  /*0980*/  R2UR UR4, R2 ;  /* 0x00000000020472ca */ /* 0x002fe200000e0000 */
[----:B------:R-:W-:Y:S01]  /*0990*/  NOP ;  /* 0x0000000000007918 */ /* 0x000fe20000000000 */
[----:B------:R-:W-:Y:S01]  /*09a0*/  MOV R3, UR8 ;  /* 0x0000000800037c02 */ /* 0x000fe20008000f00 */
[----:B--234-:R-:W-:Y:S03]  /*09b0*/  BAR.SYNC.DEFER_BLOCKING 0x0 ;  /* 0x0000000000007b1d */ /* 0x01cfe60000010000 */
[----:B------:R-:W-:-:S07]  /*09c0*/  ISETP.EQ.AND P2, PT, R3, 0x1, P1 ;  /* 0x000000010300780c */ /* 0x000fce0000f42270 */
[----:B------:R-:W-:-:S13]  /*09d0*/  ISETP.NE.AND P0, PT, RZ, UR4, PT ;  /* 0x00000004ff007c0c */ /* 0x000fda000bf05270 */
[----:B------:R-:W-:Y:S05]  /*09e0*/  @!P0 BRA `(.L_x_6) ;  /* 0x000000a4000c8947 */ /* 0x000fea0003800000 */
[----:B------:R-:W-:-:S06]  /*09f0*/  UISETP.GT.U32.AND UP0, UPT, UR10, 0x3, UPT ;  /* 0x000000030a00788c */ /* 0x000fcc000bf04070 */
[----:B------:R-:W-:-:S13]  /*0a00*/  PLOP3.LUT P0, PT, PT, PT, UP0, 0x80, 0x0 ;  /* 0x000000000000781c */ /* 0x000fda0003f0f008 */
[----:B------:R-:W-:Y:S05]  /*0a10*/  @P0 EXIT ;  /* 0x000000000000094d */ /* 0x000fea0003800000 */
.L_x_7:
[----:B------:R-:W-:-:S08]  /*0a20*/  NOP ;  /* 0x0000000000007918 */ /* 0x000fd00000000000 */
[----:B------:R-:W1:Y:S02]  /*0a30*/  USETMAXREG.TRY_ALLOC.CTAPOOL UP0, 0xf0 ;  /* 0x000000f0000079c8 */ /* 0x000e640008000600 */
[----:B-1----:R-:W-:-:S13]  /*0a40*/  PLOP3.LUT P0, PT, PT, PT, UP0, 0x80, 0x0 ;  /* 0x000000000000781c */ /* 0x002fda0003f0f008 */
[----:B------:R-:W-:Y:S05]  /*0a50*/  @!P0 BRA `(.L_x_7) ;  /* 0xfffffffc00f08947 */ /* 0x000fea000383ffff */
[----:B------:R-:W-:Y:S01]  /*0a60*/  R2UR UR4, R2 ;  /* 0x00000000020472ca */ /* 0x000fe200000e0000 */
[----:B------:R-:W1:Y:S01]  /*0a70*/  S2UR UR5, SR_CTAID.X ;  /* 0x00000000000579c3 */ /* 0x000e620000002500 */
[----:B------:R-:W-:-:S11]  /*0a80*/  UMOV UR11, URZ ;  /* 0x0000003f000b7c82 */ /* 0x000fd60008000000 */
[----:B------:R-:W-:-:S03]  /*0a90*/  UISETP.NE.AND UP0, UPT, UR4, 0x1, UPT ;  /* 0x000000010400788c */ /* 0x000fc6000bf05270 */
[----:B------:R-:W-:-:S03]  /*0aa0*/  UMOV UR4, URZ ;  /* 0x0000003f00047c82 */ /* 0x000fc60008000000 */
[----:B------:R-:W-:-:S13]  /*0ab0*/  PLOP3.LUT P0, PT, PT, PT, UP0, 0x80, 0x0 ;  /* 0x000000000000781c */ /* 0x000fda0003f0f008 */
[----:B-1----:R-:W-:Y:S05]  /*0ac0*/  @!P0 BRA `(.L_x_8) ;  /* 0x0000000000488947 */ /* 0x002fea0003800000 */
[----:B------:R-:W-:Y:S01]  /*0ad0*/  R2UR UR6, R2 ;  /* 0x00000000020672ca */ /* 0x000fe200000e0000 */
[----:B------:R-:W-:-:S12]  /*0ae0*/  UMOV UR11, 0x1 ;  /* 0x00000001000b7882 */ /* 0x000fd80000000000 */
[----:B------:R-:W-:-:S06]  /*0af0*/  UISETP.NE.AND UP0, UPT, UR6, 0x2, UPT ;  /* 0x000000020600788c */ /* 0x000fcc000bf05270 */
[----:B------:R-:W-:-:S13]  /*0b00*/  PLOP3.LUT P1, PT, PT, PT, UP0, 0x80, 0x0 ;  /* 0x000000000000781c */ /* 0x000fda0003f2f008 */
[----:B------:R-:W-:Y:S05]  /*0b10*/  @!P1 BRA `(.L_x_8) ;  /* 0x0000000000349947 */ /* 0x000fea0003800000 */
[----:B------:R-:W-:-:S13]  /*0b20*/  R2UR UR4, R2 ;  /* 0x00000000020472ca */ /* 0x000fda00000e0000 */
[----:B------:R-:W-:-:S06]  /*0b30*/  UISETP.NE.AND UP0, UPT, UR4, 0x3, UPT ;  /* 0x000000030400788c */ /* 0x000fcc000bf05270 */
[----:B------:R-:W-:-:S13]  /*0b40*/  PLOP3.LUT P1, PT, PT, PT, UP0, 0x80, 0x0 ;  /* 0x000000000000781c */ /* 0x000fda0003f2f008 */
[----:B------:R-:W-:Y:S05]  /*0b50*/  @!P1 BRA `(.L_x_9) ;  /* 0x00000000001c9947 */ /* 0x000fea0003800000 */
[----:B------:R-:W-:-:S13]  /*0b60*/  R2UR UR4, R2 ;  /* 0x00000000020472ca */ /* 0x000fda00000e0000 */
[----:B------:R-:W-:-:S11]  /*0b70*/  UISETP.NE.AND UP0, UPT, UR4, 0x4, UPT ;  /* 0x000000040400788c */ /* 0x000fd6000bf05270 */
[----:B------:R-:W-:Y:S01]  /*0b80*/  @!UP0 UMOV UR4, 0x1 ;  /* 0x0000000100048882 */ /* 0x000fe20000000000 */
[----:B------:R-:W-:Y:S01]  /*0b90*/  @!UP0 UMOV UR11, 0x1 ;  /* 0x00000001000b8882 */ /* 0x000fe20000000000 */
[----:B------:R-:W-:Y:S01]  /*0ba0*/  @UP0 UMOV UR4, URZ ;  /* 0x0000003f00040c82 */ /* 0x000fe20008000000 */
[----:B------:R-:W-:Y:S01]  /*0bb0*/  @UP0 UMOV UR11, URZ ;  /* 0x0000003f000b0c82 */ /* 0x000fe20008000000 */
[----:B------:R-:W-:Y:S05]  /*0bc0*/  BRA `(.L_x_8) ;  /* 0x0000000000087947 */ /* 0x000fea0003800000 */
.L_x_9:
[----:B------:R-:W-:Y:S01]  /*0bd0*/  UMOV UR4, 0x1 ;  /* 0x0000000100047882 */ /* 0x000fe20000000000 */
[----:B------:R-:W-:-:S05]  /*0be0*/  UMOV UR11, URZ ;  /* 0x0000003f000b7c82 */ /* 0x000fca0008000000 */
.L_x_8:
[----:B------:R-:W-:Y:S05]  /*0bf0*/  @!P0 BRA `(.L_x_10) ;  /* 0x0000000000588947 */ /* 0x000fea0003800000 */
[----:B------:R-:W-:-:S13]  /*0c00*/  R2UR UR6, R2 ;  /* 0x00000000020672ca */ /* 0x000fda00000e0000 */
[----:B------:R-:W-:-:S06]  /*0c10*/  UISETP.NE.AND UP0, UPT, UR6, 0x2, UPT ;  /* 0x000000020600788c */ /* 0x000fcc000bf05270 */
[----:B------:R-:W-:-:S13]  /*0c20*/  PLOP3.LUT P0, PT, PT, PT, UP0, 0x80, 0x0 ;  /* 0x000000000000781c */ /* 0x000fda0003f0f008 */
[----:B------:R-:W-:Y:S05]  /*0c30*/  @!P0 BRA `(.L_x_11) ;  /* 0x00000000003c8947 */ /* 0x000fea0003800000 */
[----:B------:R-:W-:-:S13]  /*0c40*/  R2UR UR6, R2 ;  /* 0x00000000020672ca */ /* 0x000fda00000e0000 */
[----:B------:R-:W-:-:S06]  /*0c50*/  UISETP.NE.AND UP0, UPT, UR6, 0x3, UPT ;  /* 0x000000030600788c */ /* 0x000fcc000bf05270 */
[----:B------:R-:W-:-:S13]  /*0c60*/  PLOP3.LUT P0, PT, PT, PT, UP0, 0x80, 0x0 ;  /* 0x000000000000781c */ /* 0x000fda0003f0f008 */
[----:B------:R-:W-:Y:S05]  /*0c70*/  @!P0 BRA `(.L_x_12) ;  /* 0x0000000000208947 */ /* 0x000fea0003800000 */
[----:B------:R-:W-:Y:S02]  /*0c80*/  R2UR UR6, R2 ;  /* 0x00000000020672ca */ /* 0x000fe400000e0000 */
[----:B------:R-:W-:-:S11]  /*0c90*/  MOV R16, UR5 ;  /* 0x0000000500107c02 */ /* 0x000fd60008000f00 */
[----:B------:R-:W-:-:S06]  /*0ca0*/  UISETP.NE.AND UP0, UPT, UR6, 0x4, UPT ;  /* 0x000000040600788c */ /* 0x000fcc000bf05270 */
[----:B------:R-:W-:-:S13]  /*0cb0*/  PLOP3.LUT P0, PT, PT, PT, UP0, 0x80, 0x0 ;  /* 0x000000000000781c */ /* 0x000fda0003f0f008 */
[----:B------:R-:W-:Y:S05]  /*0cc0*/  @P0 BRA `(.L_x_13) ;  /* 0x00000000002c0947 */ /* 0x000fea0003800000 */
[----:B------:R-:W-:-:S06]  /*0cd0*/  ULEA UR6, UR5, 0x3, 0x1 ;  /* 0x0000000305067891 */ /* 0x000fcc000f8e083f */
[----:B------:R-:W-:Y:S01]  /*0ce0*/  MOV R16, UR6 ;  /* 0x0000000600107c02 */ /* 0x000fe20008000f00 */
[----:B------:R-:W-:Y:S06]  /*0cf0*/  BRA `(.L_x_13) ;  /* 0x0000000000207947 */ /* 0x000fec0003800000 */
.L_x_12:
[----:B------:R-:W-:-:S06]  /*0d00*/  ULEA UR6, UR5, 0x2, 0x1 ;  /* 0x0000000205067891 */ /* 0x000fcc000f8e083f */
[----:B------:R-:W-:Y:S01]  /*0d10*/  MOV R16, UR6 ;  /* 0x0000000600107c02 */ /* 0x000fe20008000f00 */
[----:B------:R-:W-:Y:S06]  /*0d20*/  BRA `(.L_x_13) ;  /* 0x0000000000147947 */ /* 0x000fec0003800000 */
.L_x_11:
[----:B------:R-:W-:-:S06]  /*0d30*/  ULEA UR6, UR5, 0x1, 0x1 ;  /* 0x0000000105067891 */ /* 0x000fcc000f8e083f */
[----:B------:R-:W-:Y:S01]  /*0d40*/  MOV R16, UR6 ;  /* 0x0000000600107c02 */ /* 0x000fe20008000f00 */
[----:B------:R-:W-:Y:S06]  /*0d50*/  BRA `(.L_x_13) ;  /* 0x0000000000087947 */ /* 0x000fec0003800000 */
.L_x_10:
[----:B------:R-:W-:-:S06]  /*0d60*/  USHF.L.U32 UR6, UR5, 0x1, URZ ;  /* 0x0000000105067899 */ /* 0x000fcc000800063f */
[----:B------:R-:W-:-:S07]  /*0d70*/  MOV R16, UR6 ;  /* 0x0000000600107c02 */ /* 0x000fce0008000f00 */
.L_x_13:
[----:B------:R-:W1:Y:S01]  /*0d80*/  LDC R3, c[0x0][0x28c] ;  /* 0x0000a300ff037b82 */ /* 0x000e620000000800 */
[----:B------:R-:W-:Y:S02]  /*0d90*/  ULOP3.LUT UR6, UR14, 0x1, URZ, 0xfc, !UPT ;  /* 0x000000010e067892 */ /* 0x000fe4000f8efc3f */
[----:B------:R-:W-:Y:S02]  /*0da0*/  ULEA UR5, UR5, 0xbf, 0x7 ;  /* 0x000000bf05057891 */ /* 0x000fe4000f8e383f */
[----:B------:R-:W-:Y:S02]  /*0db0*/  UISETP.NE.AND UP0, UPT, UR6, 0x3, UPT ;  /* 0x000000030600788c */ /* 0x000fe4000bf05270 */
[----:B------:R-:W-:-:S04]  /*0dc0*/  USHF.R.U32.HI UR5, URZ, 0x6, UR5 ;  /* 0x000000063f057899 */ /* 0x000fc80008011605 */
[----:B------:R-:W-:Y:S02]  /*0dd0*/  PLOP3.LUT P0, PT, PT, PT, UP0, 0x80, 0x0 ;  /* 0x000000000000781c */ /* 0x000fe40003f0f008 */
[----:B-1----:R-:W-:-:S04]  /*0de0*/  IADD3 R3, R3, 0x3f, RZ ;  /* 0x0000003f03037810 */ /* 0x002fc80007ffe0ff */
[----:B------:R-:W-:-:S04]  /*0df0*/  SHF.R.S32.HI R4, RZ, 0x1f, R3 ;  /* 0x0000001fff047819 */ /* 0x000fc80000011403 */
[----:B------:R-:W-:-:S04]  /*0e00*/  LEA.HI R4, R4, R3, RZ, 0x6 ;  /* 0x0000000304047211 */ /* 0x000fc800078f30ff */
[----:B------:R-:W-:-:S04]  /*0e10*/  SHF.R.S32.HI R4, RZ, 0x6, R4 ;  /* 0x00000006ff047819 */ /* 0x000fc80000011404 */
[----:B------:R-:W-:Y:S01]  /*0e20*/  VIMNMX R19, R4, UR5, PT ;  /* 0x0000000504137c48 */ /* 0x000fe2000bfe0100 */
[----:B------:R-:W-:Y:S06]  /*0e30*/  @!P0 BRA `(.L_x_14) ;  /* 0x0000000000048947 */ /* 0x000fec0003800000 */
[----:B------:R-:W-:Y:S01]  /*0e40*/  BPT.TRAP 0x1 ;  /* 0x000000040000795c */ /* 0x000fe20000300000 */
.L_x_14:
[----:B------:R-:W1:Y:S01]  /*0e50*/  S2UR UR5, SR_CgaCtaId ;  /* 0x00000000000579c3 */ /* 0x000e620000008800 */
[----:B------:R-:W-:Y:S01]  /*0e60*/  UMOV UR60, 0x400 ;  /* 0x00000400003c7882 */ /* 0x000fe20000000000 */
[----:B------:R-:W-:Y:S02]  /*0e70*/  MOV R7, UR4 ;  /* 0x0000000400077c02 */ /* 0x000fe40008000f00 */
[----:B------:R-:W-:Y:S02]  /*0e80*/  SHF.R.S32.HI R3, RZ, 0x1f, R0 ;  /* 0x0000001fff037819 */ /* 0x000fe40000011400 */
[----:B------:R-:W-:Y:S02]  /*0e90*/  SHF.L.U32 R7, R7, 0x1f, RZ ;  /* 0x0000001f07077819 */ /* 0x000fe400000006ff */
[----:B------:R-:W-:Y:S02]  /*0ea0*/  LEA.HI R3, R3, R0, RZ, 0x7 ;  /* 0x0000000003037211 */ /* 0x000fe400078f38ff */
[----:B------:R-:W-:-:S02]  /*0eb0*/  R2UR UR6, R16 ;  /* 0x00000000100672ca */ /* 0x000fc400000e0000 */
[----:B------:R-:W-:-:S04]  /*0ec0*/  LOP3.LUT R3, R3, 0xffffff80, RZ, 0xc0, !PT ;  /* 0xffffff8003037812 */ /* 0x000fc800078ec0ff */
[----:B------:R-:W-:-:S04]  /*0ed0*/  IADD3 R3, -R3, R0, RZ ;  /* 0x0000000003037210 */ /* 0x000fc80007ffe1ff */
[----:B------:R-:W-:Y:S01]  /*0ee0*/  SHF.R.S32.HI R0, RZ, 0x1f, R3 ;  /* 0x0000001fff007819 */ /* 0x000fe20000011403 */
[----:B-1----:R-:W-:-:S03]  /*0ef0*/  ULEA UR60, UR5, UR60, 0x18 ;  /* 0x0000003c053c7291 */ /* 0x002fc6000f8ec03f */
[CC--:B------:R-:W-:Y:S02]  /*0f00*/  LEA.HI R4, R0.reuse, R3.reuse, RZ, 0x2 ;  /* 0x0000000300047211 */ /* 0x0c0fe400078f10ff */
[----:B------:R-:W-:Y:S01]  /*0f10*/  LEA.HI R0, R0, R3, RZ, 0x5 ;  /* 0x0000000300007211 */ /* 0x000fe200078f28ff */
[----:B------:R-:W-:Y:S01]  /*0f20*/  ULEA UR5, UR11, UR60, 0x3 ;  /* 0x0000003c0b057291 */ /* 0x000fe2000f8e183f */
[--C-:B------:R-:W-:Y:S02]  /*0f30*/  SHF.R.S32.HI R5, RZ, 0x2, R4.reuse ;  /* 0x00000002ff057819 */ /* 0x100fe40000011404 */
[----:B------:R-:W-:Y:S02]  /*0f40*/  SHF.R.S32.HI R6, RZ, 0x1f, R4 ;  /* 0x0000001fff067819 */ /* 0x000fe40000011404 */
[----:B------:R-:W-:Y:S02]  /*0f50*/  LOP3.LUT R4, R4, 0x7ffffffc, RZ, 0xc0, !PT ;  /* 0x7ffffffc04047812 */ /* 0x000fe400078ec0ff */
[----:B------:R-:W-:-:S02]  /*0f60*/  LEA.HI R6, R6, R5, RZ, 0x3 ;  /* 0x0000000506067211 */ /* 0x000fc400078f18ff */
[----:B------:R-:W1:Y:S01]  /*0f70*/  SYNCS.PHASECHK.TRANS64.TRYWAIT P1, [UR5+0x38050], R7 ;  /* 0x03805007ff0075a7 */ /* 0x000e620008020145 */
[----:B------:R-:W-:Y:S02]  /*0f80*/  IADD3 R4, R3, -R4, RZ ;  /* 0x8000000403047210 */ /* 0x000fe40007ffe0ff */
[----:B------:R-:W-:-:S04]  /*0f90*/  LOP3.LUT R6, R6, 0xfffffff8, RZ, 0xc0, !PT ;  /* 0xfffffff806067812 */ /* 0x000fc800078ec0ff */
[----:B------:R-:W-:Y:S02]  /*0fa0*/  IADD3 R6, R5, -R6, RZ ;  /* 0x8000000605067210 */ /* 0x000fe40007ffe0ff */
[----:B------:R-:W-:-:S04]  /*0fb0*/  SHF.R.S32.HI R5, RZ, 0x5, R0 ;  /* 0x00000005ff057819 */ /* 0x000fc80000011400 */
[----:B------:R-:W-:Y:S02]  /*0fc0*/  LEA R3, R5, R6, 0x4 ;  /* 0x0000000605037211 */ /* 0x000fe400078e20ff */
[----:B------:R-:W-:Y:S01]  /*0fd0*/  MOV R6, UR6 ;  /* 0x0000000600067c02 */ /* 0x000fe20008000f00 */
[----:B-1----:R-:W-:Y:S06]  /*0fe0*/  @!P1 BRA `(.L_x_15) ;  /* 0x000000b4009c9947 */ /* 0x002fec0003800000 */
.L_x_113:
[----:B------:R-:W-:Y:S02]  /*0ff0*/  SHF.L.U32 R17, R4, 0x1, RZ ;  /* 0x0000000104117819 */ /* 0x000fe400000006ff */
[----:B------:R-:W-:Y:S01]  /*1000*/  LEA R3, R6, R3, 0x6 ;  /* 0x0000000306037211 */ /* 0x000fe200078e30ff */
[----:B------:R-:W-:Y:S06]  /*1010*/  @!P0 BRA `(.L_x_16) ;  /* 0x0000000000048947 */ /* 0x000fec0003800000 */
[----:B------:R-:W-:Y:S01]  /*1020*/  BPT.TRAP 0x1 ;  /* 0x000000040000795c */ /* 0x000fe20000300000 */
.L_x_16:
[----:B------:R-:W-:Y:S01]  /*1030*/  SHF.L.U32 R21, RZ, 0x1f, RZ ;  /* 0x0000001fff157819 */ /* 0x000fe200000006ff */
[----:B------:R-:W-:Y:S01]  /*1040*/  UIADD3 UR18, UR60, 0x38090, URZ ;  /* 0x000380903c127890 */ /* 0x000fe2000fffe03f */
[----:B------:R-:W-:Y:S02]  /*1050*/  ISETP.NE.AND P2, PT, RZ, UR10, PT ;  /* 0x0000000aff007c0c */ /* 0x000fe4000bf45270 */
[----:B------:R-:W2:Y:S02]  /*1060*/  SYNCS.PHASECHK.TRANS64.TRYWAIT P1, [UR60+0x38000], R21 ;  /* 0x03800015ff0075a7 */ /* 0x000ea4000802017c */
[----:B--2---:R-:W-:Y:S09]  /*1070*/  @!P1 BRA `(.L_x_17) ;  /* 0x000000b400909947 */ /* 0x004ff20003800000 */
.L_x_114:
[----:B------:R-:W-:Y:S02]  /*1080*/  R2UR UR4, R2 ;  /* 0x00000000020472ca */ /* 0x000fe400000e0000 */
[----:B-1----:R-:W-:-:S04]  /*1090*/  SEL R0, RZ, 0x1, P2 ;  /* 0x00000001ff007807 */ /* 0x002fc80001000000 */
[----:B------:R-:W-:-:S07]  /*10a0*/  SHF.L.U32 R0, R0, 0x1f, RZ ;  /* 0x0000001f00007819 */ /* 0x000fce00000006ff */
[----:B------:R-:W-:-:S06]  /*10b0*/  ULEA UR4, UR4, UR18, 0x3 ;  /* 0x0000001204047291 */ /* 0x000fcc000f8e183f */
[----:B------:R-:W-:-:S03]  /*10c0*/  MOV R12, UR4 ;  /* 0x00000004000c7c02 */ /* 0x000fc60008000f00 */
[----:B------:R-:W1:Y:S02]  /*10d0*/  SYNCS.PHASECHK.TRANS64.TRYWAIT P1, [UR4+-0x8], R0 ;  /* 0xfffff800ff0075a7 */ /* 0x000e640008020144 */
[----:B-1----:R-:W-:Y:S05]  /*10e0*/  @!P1 BRA `(.L_x_18) ;  /* 0x000000b4008c9947 */ /* 0x002fea0003800000 */
.L_x_115:
[----:B------:R-:W-:Y:S01]  /*10f0*/  USHF.R.U32.HI UR4, URZ, 0x4, UR60 ;  /* 0x000000043f047899 */ /* 0x000fe2000801163c */
[----:B------:R-:W-:Y:S01]  /*1100*/  WARPGROUP.ARRIVE ;  /* 0x00000000000079c5 */ /* 0x000fe20000000000 */
[----:B------:R-:W-:Y:S01]  /*1110*/  UIADD3 UR5, UR60, 0x10000, URZ ;  /* 0x000100003c057890 */ /* 0x000fe2000fffe03f */
[C---:B-1----:R-:W-:Y:S01]  /*1120*/  IADD3 R0, R3.reuse, 0x8, RZ ;  /* 0x0000000803007810 */ /* 0x042fe20007ffe0ff */
[----:B------:R-:W-:Y:S01]  /*1130*/  ULOP3.LUT UR4, UR4, 0x3fff, URZ, 0xc0, !UPT ;  /* 0x00003fff04047892 */ /* 0x000fe2000f8ec03f */
[-C--:B------:R-:W-:Y:S01]  /*1140*/  ISETP.GE.AND P3, PT, R3, R17.reuse, PT ;  /* 0x000000110300720c */ /* 0x080fe20003f66270 */
[----:B------:R-:W-:Y:S01]  /*1150*/  USHF.R.U32.HI UR5, URZ, 0x4, UR5 ;  /* 0x000000043f057899 */ /* 0x000fe20008011605 */
[CC--:B------:R-:W-:Y:S01]  /*1160*/  ISETP.GE.AND P5, PT, R0.reuse, R17.reuse, PT ;  /* 0x000000110000720c */ /* 0x0c0fe20003fa6270 */
[----:B------:R-:W-:Y:S01]  /*1170*/  ULOP3.LUT UR4, UR4, 0x10000, URZ, 0xfc, !UPT ;  /* 0x0001000004047892 */ /* 0x000fe2000f8efc3f */
[----:B------:R-:W-:Y:S01]  /*1180*/  ISETP.GT.AND P1, PT, R0, R17, PT ;  /* 0x000000110000720c */ /* 0x000fe20003f24270 */
[----:B------:R-:W-:Y:S01]  /*1190*/  ULOP3.LUT UR15, UR5, 0x3fff, URZ, 0xc0, !UPT ;  /* 0x00003fff050f7892 */ /* 0x000fe2000f8ec03f */
[C---:B------:R-:W-:Y:S01]  /*11a0*/  IADD3 R20, R17.reuse, 0x10, RZ ;  /* 0x0000001011147810 */ /* 0x040fe20007ffe0ff */
[----:B------:R-:W-:Y:S01]  /*11b0*/  ULEA UR11, UR11, UR4, 0xb ;  /* 0x000000040b0b7291 */ /* 0x000fe2000f8e583f */
[C---:B------:R-:W-:Y:S01]  /*11c0*/  IADD3 R14, R17.reuse, 0x8, RZ ;  /* 0x00000008110e7810 */ /* 0x040fe20007ffe0ff */
[----:B------:R-:W-:Y:S01]  /*11d0*/  ULOP3.LUT UR61, UR15, 0x10000, URZ, 0xfc, !UPT ;  /* 0x000100000f3d7892 */ /* 0x000fe2000f8efc3f */
[----:B------:R-:W-:Y:S01]  /*11e0*/  IADD3 R18, R17, 0x9, RZ ;  /* 0x0000000911127810 */ /* 0x000fe20007ffe0ff */
[----:B------:R-:W-:Y:S01]  /*11f0*/  UMOV UR7, 0x40000040 ;  /* 0x4000004000077882 */ /* 0x000fe20000000000 */
[----:B------:R-:W-:Y:S01]  /*1200*/  UMOV UR9, 0x40000040 ;  /* 0x4000004000097882 */ /* 0x000fe20000000000 */
[----:B------:R-:W-:Y:S01]  /*1210*/  UMOV UR5, UR7 ;  /* 0x0000000700057c82 */ /* 0x000fe20008000000 */
[----:B------:R-:W-:Y:S01]  /*1220*/  UMOV UR6, UR11 ;  /* 0x0000000b00067c82 */ /* 0x000fe20008000000 */
[----:B------:R-:W-:Y:S01]  /*1230*/  MOV R5, UR7 ;  /* 0x0000000700057c02 */ /* 0x000fe20008000f00 */
[----:B------:R-:W-:Y:S01]  /*1240*/  UMOV UR4, UR6 ;  /* 0x0000000600047c82 */ /* 0x000fe20008000000 */
[----:B------:R-:W-:Y:S01]  /*1250*/  MOV R4, UR6 ;  /* 0x0000000600047c02 */ /* 0x000fe20008000f00 */
[----:B------:R-:W-:Y:S01]  /*1260*/  UMOV UR6, UR61 ;  /* 0x0000003d00067c82 */ /* 0x000fe20008000000 */
[----:B------:R-:W-:Y:S01]  /*1270*/  MOV R7, UR9 ;  /* 0x0000000900077c02 */ /* 0x000fe20008000f00 */
[----:B------:R-:W-:Y:S01]  /*1280*/  HGMMA.64x64x16.F32.BF16 R24, gdesc[UR4], RZ, !UPT, gsb0 ;  /* 0x00e00000041879f0 */ /* 0x000fe2000c0018ff */
[----:B------:R-:W-:Y:S01]  /*1290*/  UIADD3 UR4, UR11, 0x2, URZ ;  /* 0x000000020b047890 */ /* 0x000fe2000fffe03f */
[C---:B------:R-:W-:Y:S01]  /*12a0*/  ISETP.GE.AND P6, PT, R3.reuse, R20, PT ;  /* 0x000000140300720c */ /* 0x040fe20003fc6270 */
[----:B------:R-:W-:Y:S01]  /*12b0*/  UIADD3 UR6, UR61, 0x2, URZ ;  /* 0x000000023d067890 */ /* 0x000fe2000fffe03f */
[C---:B------:R-:W-:Y:S01]  /*12c0*/  ISETP.GE.AND P2, PT, R3.reuse, R14, PT ;  /* 0x0000000e0300720c */ /* 0x040fe20003f46270 */
[----:B------:R-:W-:Y:S01]  /*12d0*/  UMOV UR5, UR9 ;  /* 0x0000000900057c82 */ /* 0x000fe20008000000 */
[----:B------:R-:W-:Y:S01]  /*12e0*/  UMOV UR7, 0x40000040 ;  /* 0x4000004000077882 */ /* 0x000fe20000000000 */
[----:B------:R-:W-:Y:S01]  /*12f0*/  UMOV UR9, 0x40000040 ;  /* 0x4000004000097882 */ /* 0x000fe20000000000 */
[----:B------:R-:W-:Y:S01]  /*1300*/  UMOV UR8, UR4 ;  /* 0x0000000400087c82 */ /* 0x000fe20008000000 */
[----:B------:R-:W-:Y:S01]  /*1310*/  MOV R9, UR9 ;  /* 0x0000000900097c02 */ /* 0x000fe20008000f00 */
[----:B------:R-:W-:Y:S01]  /*1320*/  UMOV UR4, UR8 ;  /* 0x0000000800047c82 */ /* 0x000fe20008000000 */
[----:B------:R-:W-:Y:S01]  /*1330*/  MOV R6, UR8 ;  /* 0x0000000800067c02 */ /* 0x000fe20008000f00 */
[----:B------:R-:W-:Y:S01]  /*1340*/  UIADD3 UR12, UR11, 0x200, URZ ;  /* 0x000002000b0c7890 */ /* 0x000fe2000fffe03f */
[----:B------:R-:W-:Y:S01]  /*1350*/  ISETP.GE.AND P4, PT, R3, R18, PT ;  /* 0x000000120300720c */ /* 0x000fe20003f86270 */
[----:B------:R-:W-:Y:S01]  /*1360*/  UMOV UR13, 0x40000040 ;  /* 0x40000040000d7882 */ /* 0x000fe20000000000 */
[----:B------:R-:W-:Y:S01]  /*1370*/  UIADD3 UR16, UR11, 0x202, URZ ;  /* 0x000002020b107890 */ /* 0x000fe2000fffe03f */
[C---:B------:R-:W-:Y:S01]  /*1380*/  IADD3 R18, R17.reuse, 0x19, RZ ;  /* 0x0000001911127810 */ /* 0x040fe20007ffe0ff */
[----:B------:R-:W-:Y:S01]  /*1390*/  UMOV UR17, 0x40000040 ;  /* 0x4000004000117882 */ /* 0x000fe20000000000 */
[----:B------:R-:W-:Y:S01]  /*13a0*/  UIADD3 UR20, UR11, 0x204, URZ ;  /* 0x000002040b147890 */ /* 0x000fe2000fffe03f */
[----:B------:R-:W-:Y:S01]  /*13b0*/  IADD3 R14, R17, 0x11, RZ ;  /* 0x00000011110e7810 */ /* 0x000fe20007ffe0ff */
[----:B------:R-:W-:Y:S01]  /*13c0*/  UMOV UR21, 0x40000040 ;  /* 0x4000004000157882 */ /* 0x000fe20000000000 */
[----:B------:R-:W-:Y:S01]  /*13d0*/  UIADD3 UR24, UR11, 0x206, URZ ;  /* 0x000002060b187890 */ /* 0x000fe2000fffe03f */
        /* <DEDUP_REMOVED lines=15> */
[----:B------:R-:W-:Y:S01]  /*14d0*/  UMOV UR23, 0x40000040 ;  /* 0x4000004000177882 */ /* 0x000fe20000000000 */
[----:B------:R-:W-:Y:S01]  /*14e0*/  USHF.L.U32 UR10, UR10, 0x3, URZ ;  /* 0x000000030a0a7899 */ /* 0x000fe2000800063f */
[----:B------:R-:W-:-:S03]  /*14f0*/  MOV R11, UR23 ;  /* 0x00000017000b7c02 */ /* 0x000fc60008000f00 */
[----:B------:R-:W-:Y:S01]  /*1500*/  ULOP3.LUT UR10, UR10, 0x8, URZ, 0xc, !UPT ;  /* 0x000000080a0a7892 */ /* 0x000fe2000f8e0c3f */
[----:B------:R-:W-:Y:S02]  /*1510*/  WARPGROUP.DEPBAR.LE gsb0, 0x0 ;  /* 0x00008000000079c5 */ /* 0x000fe40000010000 */
[----:B------:R-:W-:-:S06]  /*1520*/  WARPGROUP.ARRIVE ;  /* 0x00000000000079c5 */ /* 0x000fcc0000000000 */
[----:B------:R-:W-:Y:S01]  /*1530*/  HGMMA.64x64x16.F32.BF16 R24, gdesc[UR4], R24, gsb0 ;  /* 0x00e00000041879f0 */ /* 0x000fe20008001818 */
[----:B------:R-:W-:Y:S02]  /*1540*/  UIADD3 UR4, UR11, 0x4, URZ ;  /* 0x000000040b047890 */ /* 0x000fe4000fffe03f */
[----:B------:R-:W-:Y:S01]  /*1550*/  UIADD3 UR6, UR61, 0x4, URZ ;  /* 0x000000043d067890 */ /* 0x000fe2000fffe03f */
[----:B------:R-:W-:Y:S01]  /*1560*/  UMOV UR5, UR9 ;  /* 0x0000000900057c82 */ /* 0x000fe20008000000 */
[----:B------:R-:W-:Y:S01]  /*1570*/  UMOV UR7, 0x40000040 ;  /* 0x4000004000077882 */ /* 0x000fe20000000000 */
[----:B------:R-:W-:Y:S02]  /*1580*/  UMOV UR9, 0x40000040 ;  /* 0x4000004000097882 */ /* 0x000fe40000000000 */
[----:B------:R-:W-:Y:S02]  /*1590*/  UMOV UR8, UR4 ;  /* 0x0000000400087c82 */ /* 0x000fe40008000000 */
[----:B------:R-:W-:Y:S01]  /*15a0*/  UMOV UR4, UR8 ;  /* 0x0000000800047c82 */ /* 0x000fe20008000000 */
[----:B------:R-:W-:Y:S01]  /*15b0*/  MOV R8, UR8 ;  /* 0x0000000800087c02 */ /* 0x000fe20008000f00 */
[----:B------:R-:W-:Y:S01]  /*15c0*/  UIADD3 UR8, UR11, 0x6, URZ ;  /* 0x000000060b087890 */ /* 0x000fe2000fffe03f */
[----:B------:R-:W-:-:S02]  /*15d0*/  WARPGROUP.DEPBAR.LE gsb0, 0x0 ;  /* 0x00008000000079c5 */ /* 0x000fc40000010000 */
[----:B------:R-:W-:-:S06]  /*15e0*/  WARPGROUP.ARRIVE ;  /* 0x00000000000079c5 */ /* 0x000fcc0000000000 */
[----:B------:R-:W-:Y:S01]  /*15f0*/  HGMMA.64x64x16.F32.BF16 R24, gdesc[UR4], R24, gsb0 ;  /* 0x00e00000041879f0 */ /* 0x000fe20008001818 */
[----:B------:R-:W-:Y:S01]  /*1600*/  UIADD3 UR6, UR61, 0x6, URZ ;  /* 0x000000063d067890 */ /* 0x000fe2000fffe03f */
[----:B------:R-:W-:Y:S01]  /*1610*/  UMOV UR4, UR8 ;  /* 0x0000000800047c82 */ /* 0x000fe20008000000 */
[----:B------:R-:W-:Y:S01]  /*1620*/  UMOV UR5, UR9 ;  /* 0x0000000900057c82 */ /* 0x000fe20008000000 */
[----:B------:R-:W-:Y:S01]  /*1630*/  UMOV UR7, 0x40000040 ;  /* 0x4000004000077882 */ /* 0x000fe20000000000 */
[----:B------:R-:W-:Y:S02]  /*1640*/  WARPGROUP.DEPBAR.LE gsb0, 0x0 ;  /* 0x00008000000079c5 */ /* 0x000fe40000010000 */
        /* <DEDUP_REMOVED lines=79> */
[----:B------:R-:W-:Y:S02]  /*1b40*/  UIADD3 UR4, UR11, 0x606, URZ ;  /* 0x000006060b047890 */ /* 0x000fe4000fffe03f */
[----:B------:R-:W-:Y:S01]  /*1b50*/  UIADD3 UR6, UR61, 0x606, URZ ;  /* 0x000006063d067890 */ /* 0x000fe2000fffe03f */
[----:B------:R-:W-:Y:S01]  /*1b60*/  UMOV UR5, UR23 ;  /* 0x0000001700057c82 */ /* 0x000fe20008000000 */
[----:B------:R-:W-:-:S03]  /*1b70*/  UMOV UR7, 0x40000040 ;  /* 0x4000004000077882 */ /* 0x000fc60000000000 */
[----:B------:R-:W-:Y:S02]  /*1b80*/  UMOV UR22, UR4 ;  /* 0x0000000400167c82 */ /* 0x000fe40008000000 */
[----:B------:R-:W-:Y:S01]  /*1b90*/  UMOV UR4, UR22 ;  /* 0x0000001600047c82 */ /* 0x000fe20008000000 */
[----:B------:R-:W-:Y:S01]  /*1ba0*/  MOV R10, UR22 ;  /* 0x00000016000a7c02 */ /* 0x000fe20008000f00 */
[----:B------:R-:W-:Y:S02]  /*1bb0*/  WARPGROUP.DEPBAR.LE gsb0, 0x0 ;  /* 0x00008000000079c5 */ /* 0x000fe40000010000 */
[----:B------:R-:W-:-:S06]  /*1bc0*/  WARPGROUP.ARRIVE ;  /* 0x00000000000079c5 */ /* 0x000fcc0000000000 */
[----:B------:R-:W-:Y:S01]  /*1bd0*/  HGMMA.64x64x16.F32.BF16 R24, gdesc[UR4], R24, gsb0 ;  /* 0x00e00000041879f0 */ /* 0x000fe20008001818 */
[----:B------:R-:W-:Y:S01]  /*1be0*/  ULDC UR4, c[0x0][0x604] ;  /* 0x0001810000047ab9 */ /* 0x000fe20000000800 */
[----:B------:R-:W-:Y:S01]  /*1bf0*/  ULDC UR5, c[0x0][0x604] ;  /* 0x0001810000057ab9 */ /* 0x000fe20000000800 */
[----:B------:R-:W-:Y:S02]  /*1c00*/  WARPGROUP.DEPBAR.LE gsb0, 0x0 ;  /* 0x00008000000079c5 */ /* 0x000fe40000010000 */
[----:B------:R-:W-:Y:S02]  /*1c10*/  FSEL R26, R26, -INF , P5 ;  /* 0xff8000001a1a7808 */ /* 0x000fe40002800000 */
[----:B------:R-:W-:Y:S02]  /*1c20*/  FSEL R27, R27, -INF , P1 ;  /* 0xff8000001b1b7808 */ /* 0x000fe40000800000 */
[----:B------:R-:W-:Y:S02]  /*1c30*/  FSEL R30, R30, -INF , P3 ;  /* 0xff8000001e1e7808 */ /* 0x000fe40001800000 */
[----:B------:R-:W-:-:S02]  /*1c40*/  ISETP.GT.AND P1, PT, R3, R17, PT ;  /* 0x000000110300720c */ /* 0x000fc40003f24270 */
[----:B------:R-:W-:Y:S02]  /*1c50*/  FMNMX R13, R26, R27, !PT ;  /* 0x0000001b1a0d7209 */ /* 0x000fe40007800000 */
[----:B------:R-:W-:Y:S02]  /*1c60*/  FSEL R31, R31, -INF , P1 ;  /* 0xff8000001f1f7808 */ /* 0x000fe40000800000 */
[----:B------:R-:W-:Y:S02]  /*1c70*/  FMNMX R20, R30, R13, !PT ;  /* 0x0000000d1e147209 */ /* 0x000fe40007800000 */
[----:B------:R-:W-:Y:S02]  /*1c80*/  FSEL R34, R34, -INF , P2 ;  /* 0xff80000022227808 */ /* 0x000fe40001000000 */
[----:B------:R-:W-:Y:S02]  /*1c90*/  FMNMX R13, R31, R20, !PT ;  /* 0x000000141f0d7209 */ /* 0x000fe40007800000 */
[----:B------:R-:W-:-:S02]  /*1ca0*/  FSEL R25, R25, -INF , P1 ;  /* 0xff80000019197808 */ /* 0x000fc40000800000 */
[----:B------:R-:W-:Y:S02]  /*1cb0*/  ISETP.GE.AND P1, PT, R3, R18, PT ;  /* 0x000000120300720c */ /* 0x000fe40003f26270 */
[----:B------:R-:W-:Y:S02]  /*1cc0*/  FSEL R35, R35, -INF , P4 ;  /* 0xff80000023237808 */ /* 0x000fe40002000000 */
[----:B------:R-:W-:Y:S02]  /*1cd0*/  FMNMX R18, R34, R13, !PT ;  /* 0x0000000d22127209 */ /* 0x000fe40007800000 */
[----:B------:R-:W-:Y:S02]  /*1ce0*/  ISETP.GE.AND P5, PT, R3, R14, PT ;  /* 0x0000000e0300720c */ /* 0x000fe40003fa6270 */
[----:B------:R-:W-:Y:S02]  /*1cf0*/  IADD3 R14, R17, 0x18, RZ ;  /* 0x00000018110e7810 */ /* 0x000fe40007ffe0ff */
[----:B------:R-:W-:-:S02]  /*1d00*/  FSEL R38, R38, -INF , P6 ;  /* 0xff80000026267808 */ /* 0x000fc40003000000 */
[----:B------:R-:W-:Y:S02]  /*1d10*/  FMNMX R13, R35, R18, !PT ;  /* 0x00000012230d7209 */ /* 0x000fe40007800000 */
[----:B------:R-:W-:Y:S02]  /*1d20*/  FSEL R24, R24, -INF , P3 ;  /* 0xff80000018187808 */ /* 0x000fe40001800000 */
[----:B------:R-:W-:Y:S02]  /*1d30*/  ISETP.GE.AND P3, PT, R3, R14, PT ;  /* 0x0000000e0300720c */ /* 0x000fe40003f66270 */
[----:B------:R-:W-:Y:S02]  /*1d40*/  IADD3 R14, R17, 0x20, RZ ;  /* 0x00000020110e7810 */ /* 0x000fe40007ffe0ff */
[----:B------:R-:W-:Y:S02]  /*1d50*/  FSEL R39, R39, -INF , P5 ;  /* 0xff80000027277808 */ /* 0x000fe40002800000 */
[----:B------:R-:W-:-:S02]  /*1d60*/  FMNMX R18, R38, R13, !PT ;  /* 0x0000000d26127209 */ /* 0x000fc40007800000 */
[----:B------:R-:W-:Y:S02]  /*1d70*/  FSEL R28, R28, -INF , P2 ;  /* 0xff8000001c1c7808 */ /* 0x000fe40001000000 */
[----:B------:R-:W-:Y:S02]  /*1d80*/  ISETP.GE.AND P2, PT, R3, R14, PT ;  /* 0x0000000e0300720c */ /* 0x000fe40003f46270 */
[----:B------:R-:W-:Y:S02]  /*1d90*/  IADD3 R14, R17, 0x21, RZ ;  /* 0x00000021110e7810 */ /* 0x000fe40007ffe0ff */
[----:B------:R-:W-:Y:S02]  /*1da0*/  FSEL R42, R42, -INF , P3 ;  /* 0xff8000002a2a7808 */ /* 0x000fe40001800000 */
[----:B------:R-:W-:Y:S02]  /*1db0*/  FMNMX R13, R39, R18, !PT ;  /* 0x00000012270d7209 */ /* 0x000fe40007800000 */
[----:B------:R-:W-:-:S02]  /*1dc0*/  FSEL R29, R29, -INF , P4 ;  /* 0xff8000001d1d7808 */ /* 0x000fc40002000000 */
[----:B------:R-:W-:Y:S02]  /*1dd0*/  ISETP.GE.AND P4, PT, R3, R14, PT ;  /* 0x0000000e0300720c */ /* 0x000fe40003f86270 */
[----:B------:R-:W-:Y:S02]  /*1de0*/  FSEL R43, R43, -INF , P1 ;  /* 0xff8000002b2b7808 */ /* 0x000fe40000800000 */
[----:B------:R-:W-:Y:S02]  /*1df0*/  FMNMX R18, R42, R13, !PT ;  /* 0x0000000d2a127209 */ /* 0x000fe40007800000 */
[----:B------:R-:W-:Y:S02]  /*1e00*/  IADD3 R14, R17, 0x28, RZ ;  /* 0x00000028110e7810 */ /* 0x000fe40007ffe0ff */
[----:B------:R-:W-:Y:S02]  /*1e10*/  FSEL R32, R32, -INF , P6 ;  /* 0xff80000020207808 */ /* 0x000fe40003000000 */
[----:B------:R-:W-:-:S02]  /*1e20*/  FSEL R46, R46, -INF , P2 ;  /* 0xff8000002e2e7808 */ /* 0x000fc40001000000 */
[----:B------:R-:W-:Y:S02]  /*1e30*/  FMNMX R13, R43, R18, !PT ;  /* 0x000000122b0d7209 */ /* 0x000fe40007800000 */
[----:B------:R-:W-:Y:S02]  /*1e40*/  ISETP.GE.AND P6, PT, R3, R14, PT ;  /* 0x0000000e0300720c */ /* 0x000fe40003fc6270 */
[----:B------:R-:W-:Y:S02]  /*1e50*/  IADD3 R14, R17, 0x29, RZ ;  /* 0x00000029110e7810 */ /* 0x000fe40007ffe0ff */
[----:B------:R-:W-:Y:S02]  /*1e60*/  FSEL R47, R47, -INF , P4 ;  /* 0xff8000002f2f7808 */ /* 0x000fe40002000000 */
[----:B------:R-:W-:Y:S02]  /*1e70*/  FMNMX R18, R46, R13, !PT ;  /* 0x0000000d2e127209 */ /* 0x000fe40007800000 */
[----:B------:R-:W-:-:S02]  /*1e80*/  FSEL R33, R33, -INF , P5 ;  /* 0xff80000021217808 */ /* 0x000fc40002800000 */
[----:B------:R-:W-:Y:S02]  /*1e90*/  ISETP.GE.AND P5, PT, R3, R14, PT ;  /* 0x0000000e0300720c */ /* 0x000fe40003fa6270 */
[----:B------:R-:W-:Y:S02]  /*1ea0*/  IADD3 R14, R17, 0x30, RZ ;  /* 0x00000030110e7810 */ /* 0x000fe40007ffe0ff */
[----:B------:R-:W-:Y:S02]  /*1eb0*/  FSEL R50, R50, -INF , P6 ;  /* 0xff80000032327808 */ /* 0x000fe40003000000 */
[----:B------:R-:W-:Y:S02]  /*1ec0*/  FMNMX R13, R47, R18, !PT ;  /* 0x000000122f0d7209 */ /* 0x000fe40007800000 */
[----:B------:R-:W-:Y:S02]  /*1ed0*/  FSEL R36, R36, -INF , P3 ;  /* 0xff80000024247808 */ /* 0x000fe40001800000 */
[----:B------:R-:W-:-:S02]  /*1ee0*/  ISETP.GE.AND P3, PT, R3, R14, PT ;  /* 0x0000000e0300720c */ /* 0x000fc40003f66270 */
[----:B------:R-:W-:Y:S02]  /*1ef0*/  IADD3 R14, R17, 0x31, RZ ;  /* 0x00000031110e7810 */ /* 0x000fe40007ffe0ff */
[----:B------:R-:W-:Y:S02]  /*1f00*/  FSEL R51, R51, -INF , P5 ;  /* 0xff80000033337808 */ /* 0x000fe40002800000 */
[----:B------:R-:W-:Y:S02]  /*1f10*/  FMNMX R18, R50, R13, !PT ;  /* 0x0000000d32127209 */ /* 0x000fe40007800000 */
[----:B------:R-:W-:Y:S02]  /*1f20*/  FSEL R37, R37, -INF , P1 ;  /* 0xff80000025257808 */ /* 0x000fe40000800000 */
[----:B------:R-:W-:Y:S02]  /*1f30*/  ISETP.GE.AND P1, PT, R3, R14, PT ;  /* 0x0000000e0300720c */ /* 0x000fe40003f26270 */
[----:B------:R-:W-:-:S02]  /*1f40*/  FSEL R54, R54, -INF , P3 ;  /* 0xff80000036367808 */ /* 0x000fc40001800000 */
[----:B------:R-:W-:Y:S02]  /*1f50*/  FMNMX R15, R51, R18, !PT ;  /* 0x00000012330f7209 */ /* 0x000fe40007800000 */
[----:B------:R-:W-:Y:S02]  /*1f60*/  FMNMX R13, R24, R25, !PT ;  /* 0x00000019180d7209 */ /* 0x000fe40007800000 */
[----:B------:R-:W-:Y:S02]  /*1f70*/  FSEL R55, R55, -INF , P1 ;  /* 0xff80000037377808 */ /* 0x000fe40000800000 */
[----:B------:R-:W-:Y:S02]  /*1f80*/  FMNMX R18, R54, R15, !PT ;  /* 0x0000000f36127209 */ /* 0x000fe40007800000 */
[----:B------:R-:W-:Y:S02]  /*1f90*/  FMNMX R14, R28, R13, !PT ;  /* 0x0000000d1c0e7209 */ /* 0x000fe40007800000 */
[----:B------:R-:W-:-:S02]  /*1fa0*/  FMNMX R15, R55, R18, !PT ;  /* 0x00000012370f7209 */ /* 0x000fc40007800000 */
[----:B------:R-:W-:Y:S02]  /*1fb0*/  FMNMX R13, R29, R14, !PT ;  /* 0x0000000e1d0d7209 */ /* 0x000fe40007800000 */
[----:B------:R-:W-:Y:S01]  /*1fc0*/  FSEL R40, R40, -INF , P2 ;  /* 0xff80000028287808 */ /* 0x000fe20001000000 */
[----:B------:R-:W1:Y:S01]  /*1fd0*/  SHFL.BFLY PT, R20, R15, 0x1, 0x1f ;  /* 0x0c201f000f147f89 */ /* 0x000e6200000e0000 */
[----:B------:R-:W-:Y:S02]  /*1fe0*/  FMNMX R14, R32, R13, !PT ;  /* 0x0000000d200e7209 */ /* 0x000fe40007800000 */
[----:B------:R-:W-:Y:S02]  /*1ff0*/  FSEL R41, R41, -INF , P4 ;  /* 0xff80000029297808 */ /* 0x000fe40002000000 */
[----:B------:R-:W-:Y:S02]  /*2000*/  FMNMX R13, R33, R14, !PT ;  /* 0x0000000e210d7209 */ /* 0x000fe40007800000 */
[----:B------:R-:W-:-:S02]  /*2010*/  FSEL R44, R44, -INF , P6 ;  /* 0xff8000002c2c7808 */ /* 0x000fc40003000000 */
[----:B------:R-:W-:Y:S02]  /*2020*/  FMNMX R14, R36, R13, !PT ;  /* 0x0000000d240e7209 */ /* 0x000fe40007800000 */
[----:B------:R-:W-:Y:S02]  /*2030*/  FSEL R45, R45, -INF , P5 ;  /* 0xff8000002d2d7808 */ /* 0x000fe40002800000 */
[----:B------:R-:W-:Y:S02]  /*2040*/  FMNMX R13, R37, R14, !PT ;  /* 0x0000000e250d7209 */ /* 0x000fe40007800000 */
[----:B------:R-:W-:Y:S02]  /*2050*/  FSEL R48, R48, -INF , P3 ;  /* 0xff80000030307808 */ /* 0x000fe40001800000 */
[----:B------:R-:W-:Y:S02]  /*2060*/  FMNMX R14, R40, R13, !PT ;  /* 0x0000000d280e7209 */ /* 0x000fe40007800000 */
[----:B------:R-:W-:-:S02]  /*2070*/  FSEL R49, R49, -INF , P1 ;  /* 0xff80000031317808 */ /* 0x000fc40000800000 */
[----:B------:R-:W-:Y:S02]  /*2080*/  FMNMX R13, R41, R14, !PT ;  /* 0x0000000e290d7209 */ /* 0x000fe40007800000 */
[----:B------:R-:W-:Y:S02]  /*2090*/  IADD3 R14, R17, 0x38, RZ ;  /* 0x00000038110e7810 */ /* 0x000fe40007ffe0ff */
[----:B-1----:R-:W-:Y:S02]  /*20a0*/  FMNMX R20, R15, R20, !PT ;  /* 0x000000140f147209 */ /* 0x002fe40007800000 */
[----:B------:R-:W-:Y:S02]  /*20b0*/  FMNMX R18, R44, R13, !PT ;  /* 0x0000000d2c127209 */ /* 0x000fe40007800000 */
[----:B------:R-:W-:Y:S01]  /*20c0*/  ISETP.GE.AND P2, PT, R3, R14, PT ;  /* 0x0000000e0300720c */ /* 0x000fe20003f46270 */
[----:B------:R-:W1:Y:S01]  /*20d0*/  SHFL.BFLY PT, R23, R20, 0x2, 0x1f ;  /* 0x0c401f0014177f89 */ /* 0x000e6200000e0000 */
[----:B------:R-:W-:-:S02]  /*20e0*/  FMNMX R13, R45, R18, !PT ;  /* 0x000000122d0d7209 */ /* 0x000fc40007800000 */
[----:B------:R-:W-:Y:S02]  /*20f0*/  IADD3 R14, R17, 0x39, RZ ;  /* 0x00000039110e7810 */ /* 0x000fe40007ffe0ff */
[----:B------:R-:W-:Y:S02]  /*2100*/  FMNMX R18, R48, R13, !PT ;  /* 0x0000000d30127209 */ /* 0x000fe40007800000 */
[----:B------:R-:W-:Y:S02]  /*2110*/  ISETP.GE.AND P1, PT, R3, R14, PT ;  /* 0x0000000e0300720c */ /* 0x000fe40003f26270 */
[----:B------:R-:W-:Y:S02]  /*2120*/  FSEL R52, R52, -INF , P2 ;  /* 0xff80000034347808 */ /* 0x000fe40001000000 */
[----:B------:R-:W-:Y:S02]  /*2130*/  FMNMX R13, R49, R18, !PT ;  /* 0x00000012310d7209 */ /* 0x000fe40007800000 */
[----:B------:R-:W-:-:S02]  /*2140*/  FSEL R53, R53, -INF , P1 ;  /* 0xff80000035357808 */ /* 0x000fc40000800000 */
[----:B------:R-:W-:-:S04]  /*2150*/  FMNMX R14, R52, R13, !PT ;  /* 0x0000000d340e7209 */ /* 0x000fc80007800000 */
[----:B------:R-:W-:-:S05]  /*2160*/  FMNMX R14, R53, R14, !PT ;  /* 0x0000000e350e7209 */ /* 0x000fca0007800000 */
[----:B------:R-:W2:Y:S01]  /*2170*/  SHFL.BFLY PT, R15, R14, 0x1, 0x1f ;  /* 0x0c201f000e0f7f89 */ /* 0x000ea200000e0000 */
[----:B-1----:R-:W-:-:S04]  /*2180*/  FMNMX R13, R20, R23, !PT ;  /* 0x00000017140d7209 */ /* 0x002fc80007800000 */
[----:B------:R-:W-:-:S04]  /*2190*/  FSETP.NEU.AND P1, PT, R13, -INF , PT ;  /* 0xff8000000d00780b */ /* 0x000fc80003f2d000 */
[----:B------:R-:W-:-:S05]  /*21a0*/  FSEL R18, R13, RZ, P1 ;  /* 0x000000ff0d127208 */ /* 0x000fca0000800000 */
[----:B------:R-:W-:Y:S01]  /*21b0*/  FMUL R20, R18, UR4 ;  /* 0x0000000412147c20 */ /* 0x000fe20008400000 */
[----:B------:R-:W-:-:S03]  /*21c0*/  ULDC UR4, c[0x0][0x604] ;  /* 0x0001810000047ab9 */ /* 0x000fc60000000800 */
[--C-:B------:R-:W-:Y:S01]  /*21d0*/  FFMA R26, R26, UR4, -R20.reuse ;  /* 0x000000041a1a7c23 */ /* 0x100fe20008000814 */
[----:B------:R-:W-:Y:S02]  /*21e0*/  ULDC UR4, c[0x0][0x604] ;  /* 0x0001810000047ab9 */ /* 0x000fe40000000800 */
[--C-:B------:R-:W-:Y:S01]  /*21f0*/  FFMA R27, R27, UR4, -R20.reuse ;  /* 0x000000041b1b7c23 */ /* 0x100fe20008000814 */
[----:B------:R-:W-:Y:S01]  /*2200*/  ULDC UR4, c[0x0][0x604] ;  /* 0x0001810000047ab9 */ /* 0x000fe20000000800 */
[----:B------:R-:W-:Y:S01]  /*2210*/  FSETP.GEU.AND P6, PT, R26, -126, PT ;  /* 0xc2fc00001a00780b */ /* 0x000fe20003fce000 */
[--C-:B------:R-:W-:Y:S01]  /*2220*/  FFMA R30, R30, UR4, -R20.reuse ;  /* 0x000000041e1e7c23 */ /* 0x100fe20008000814 */
[----:B--2---:R-:W-:Y:S01]  /*2230*/  FMNMX R15, R14, R15, !PT ;  /* 0x0000000f0e0f7209 */ /* 0x004fe20007800000 */
[----:B------:R-:W-:Y:S01]  /*2240*/  ULDC UR4, c[0x0][0x604] ;  /* 0x0001810000047ab9 */ /* 0x000fe20000000800 */
[----:B------:R-:W-:Y:S01]  /*2250*/  FSETP.GEU.AND P5, PT, R27, -126, PT ;  /* 0xc2fc00001b00780b */ /* 0x000fe20003fae000 */
[----:B------:R-:W-:Y:S01]  /*2260*/  FFMA R31, R31, UR4, -R20 ;  /* 0x000000041f1f7c23 */ /* 0x000fe20008000814 */
[----:B------:R-:W-:Y:S01]  /*2270*/  FSETP.GEU.AND P3, PT, R30, -126, PT ;  /* 0xc2fc00001e00780b */ /* 0x000fe20003f6e000 */
[----:B------:R-:W1:Y:S01]  /*2280*/  SHFL.BFLY PT, R18, R15, 0x2, 0x1f ;  /* 0x0c401f000f127f89 */ /* 0x000e6200000e0000 */
[----:B------:R-:W-:-:S02]  /*2290*/  ULDC UR4, c[0x0][0x604] ;  /* 0x0001810000047ab9 */ /* 0x000fc40000000800 */
[--C-:B------:R-:W-:Y:S01]  /*22a0*/  FFMA R34, R34, UR4, -R20.reuse ;  /* 0x0000000422227c23 */ /* 0x100fe20008000814 */
[----:B------:R-:W-:Y:S01]  /*22b0*/  ULDC UR4, c[0x0][0x604] ;  /* 0x0001810000047ab9 */ /* 0x000fe20000000800 */
[----:B------:R-:W-:Y:S01]  /*22c0*/  FSETP.GEU.AND P2, PT, R31, -126, PT ;  /* 0xc2fc00001f00780b */ /* 0x000fe20003f4e000 */
[--C-:B------:R-:W-:Y:S01]  /*22d0*/  FFMA R35, R35, UR4, -R20.reuse ;  /* 0x0000000423237c23 */ /* 0x100fe20008000814 */
[----:B------:R-:W-:Y:S01]  /*22e0*/  ULDC UR4, c[0x0][0x604] ;  /* 0x0001810000047ab9 */ /* 0x000fe20000000800 */
[----:B------:R-:W-:Y:S01]  /*22f0*/  FSETP.GEU.AND P1, PT, R34, -126, PT ;  /* 0xc2fc00002200780b */ /* 0x000fe20003f2e000 */
[--C-:B------:R-:W-:Y:S01]  /*2300*/  FFMA R38, R38, UR4, -R20.reuse ;  /* 0x0000000426267c23 */ /* 0x100fe20008000814 */
[----:B------:R-:W-:Y:S01]  /*2310*/  @!P5 FMUL R27, R27, 0.5 ;  /* 0x3f0000001b1bd820 */ /* 0x000fe20000400000 */
[----:B------:R-:W-:Y:S01]  /*2320*/  ULDC UR4, c[0x0][0x604] ;  /* 0x0001810000047ab9 */ /* 0x000fe20000000800 */
[----:B------:R-:W-:Y:S01]  /*2330*/  @!P3 FMUL R30, R30, 0.5 ;  /* 0x3f0000001e1eb820 */ /* 0x000fe20000400000 */
[--C-:B------:R-:W-:Y:S01]  /*2340*/  FFMA R39, R39, UR4, -R20.reuse ;  /* 0x0000000427277c23 */ /* 0x100fe20008000814 */
[----:B------:R-:W2:Y:S01]  /*2350*/  MUFU.EX2 R22, R27 ;  /* 0x0000001b00167308 */ /* 0x000ea20000000800 */
[----:B------:R-:W-:Y:S01]  /*2360*/  ULDC UR4, c[0x0][0x604] ;  /* 0x0001810000047ab9 */ /* 0x000fe20000000800 */
[----:B------:R-:W-:Y:S01]  /*2370*/  @!P6 FMUL R26, R26, 0.5 ;  /* 0x3f0000001a1ae820 */ /* 0x000fe20000400000 */
[----:B------:R-:W-:Y:S01]  /*2380*/  FFMA R42, R42, UR4, -R20 ;  /* 0x000000042a2a7c23 */ /* 0x000fe20008000814 */
[----:B------:R-:W-:Y:S01]  /*2390*/  @!P2 FMUL R31, R31, 0.5 ;  /* 0x3f0000001f1fa820 */ /* 0x000fe20000400000 */
[----:B------:R-:W-:-:S02]  /*23a0*/  ULDC UR4, c[0x0][0x604] ;  /* 0x0001810000047ab9 */ /* 0x000fc40000000800 */
[----:B------:R-:W-:Y:S01]  /*23b0*/  @!P1 FMUL R34, R34, 0.5 ;  /* 0x3f00000022229820 */ /* 0x000fe20000400000 */
[----:B------:R-:W3:Y:S01]  /*23c0*/  MUFU.EX2 R155, R30 ;  /* 0x0000001e009b7308 */ /* 0x000ee20000000800 */
[--C-:B------:R-:W-:Y:S01]  /*23d0*/  FFMA R43, R43, UR4, -R20.reuse ;  /* 0x000000042b2b7c23 */ /* 0x100fe20008000814 */
[----:B-1----:R-:W-:Y:S01]  /*23e0*/  FMNMX R18, R15, R18, !PT ;  /* 0x000000120f127209 */ /* 0x002fe20007800000 */
[----:B------:R-:W-:Y:S02]  /*23f0*/  ULDC UR4, c[0x0][0x604] ;  /* 0x0001810000047ab9 */ /* 0x000fe40000000800 */
[--C-:B------:R-:W-:Y:S01]  /*2400*/  FFMA R46, R46, UR4, -R20.reuse ;  /* 0x000000042e2e7c23 */ /* 0x100fe20008000814 */
[----:B------:R-:W-:Y:S01]  /*2410*/  FSETP.NEU.AND P4, PT, R18, -INF , PT ;  /* 0xff8000001200780b */ /* 0x000fe20003f8d000 */
[----:B------:R-:W-:Y:S01]  /*2420*/  ULDC UR4, c[0x0][0x604] ;  /* 0x0001810000047ab9 */ /* 0x000fe20000000800 */
[----:B------:R-:W1:Y:S01]  /*2430*/  MUFU.EX2 R153, R26 ;  /* 0x0000001a00997308 */ /* 0x000e620000000800 */
[----:B--2---:R-:W-:Y:S01]  /*2440*/  @!P5 FMUL R22, R22, R22 ;  /* 0x000000161616d220 */ /* 0x004fe20000400000 */
[----:B------:R-:W-:Y:S01]  /*2450*/  FSEL R14, R18, RZ, P4 ;  /* 0x000000ff120e7208 */ /* 0x000fe20002000000 */
[--C-:B------:R-:W-:Y:S01]  /*2460*/  FFMA R47, R47, UR4, -R20.reuse ;  /* 0x000000042f2f7c23 */ /* 0x100fe20008000814 */
[----:B------:R-:W-:Y:S01]  /*2470*/  FSETP.GEU.AND P4, PT, R35, -126, PT ;  /* 0xc2fc00002300780b */ /* 0x000fe20003f8e000 */
[----:B------:R-:W-:Y:S01]  /*2480*/  ULDC UR4, c[0x0][0x604] ;  /* 0x0001810000047ab9 */ /* 0x000fe20000000800 */
[----:B------:R-:W-:Y:S01]  /*2490*/  FSETP.GEU.AND P5, PT, R39, -126, PT ;  /* 0xc2fc00002700780b */ /* 0x000fe20003fae000 */
[----:B------:R-:W-:Y:S01]  /*24a0*/  FFMA R50, R50, UR4, -R20 ;  /* 0x0000000432327c23 */ /* 0x000fe20008000814 */
[----:B------:R-:W2:Y:S01]  /*24b0*/  MUFU.EX2 R26, R31 ;  /* 0x0000001f001a7308 */ /* 0x000ea20000000800 */
[----:B---3--:R-:W-:Y:S01]  /*24c0*/  @!P3 FMUL R155, R155, R155 ;  /* 0x0000009b9b9bb220 */ /* 0x008fe20000400000 */
[----:B------:R-:W-:Y:S01]  /*24d0*/  FSETP.GEU.AND P3, PT, R42, -126, PT ;  /* 0xc2fc00002a00780b */ /* 0x000fe20003f6e000 */
[----:B------:R-:W-:-:S02]  /*24e0*/  ULDC UR4, c[0x0][0x604] ;  /* 0x0001810000047ab9 */ /* 0x000fc40000000800 */
[--C-:B------:R-:W-:Y:S01]  /*24f0*/  FFMA R51, R51, UR4, -R20.reuse ;  /* 0x0000000433337c23 */ /* 0x100fe20008000814 */
[----:B------:R-:W-:Y:S02]  /*2500*/  ULDC UR4, c[0x0][0x604] ;  /* 0x0001810000047ab9 */ /* 0x000fe40000000800 */
[----:B------:R-:W3:Y:S01]  /*2510*/  MUFU.EX2 R157, R34 ;  /* 0x00000022009d7308 */ /* 0x000ee20000000800 */
[----:B------:R-:W-:Y:S01]  /*2520*/  @!P4 FMUL R35, R35, 0.5 ;  /* 0x3f0000002323c820 */ /* 0x000fe20000400000 */
[----:B-1----:R-:W-:Y:S01]  /*2530*/  @!P6 FMUL R153, R153, R153 ;  /* 0x000000999999e220 */ /* 0x002fe20000400000 */
[----:B------:R-:W-:Y:S01]  /*2540*/  @!P5 FMUL R39, R39, 0.5 ;  /* 0x3f0000002727d820 */ /* 0x000fe20000400000 */
[--C-:B------:R-:W-:Y:S01]  /*2550*/  FFMA R54, R54, UR4, -R20.reuse ;  /* 0x0000000436367c23 */ /* 0x100fe20008000814 */
[----:B------:R-:W-:Y:S01]  /*2560*/  FSETP.GEU.AND P6, PT, R38, -126, PT ;  /* 0xc2fc00002600780b */ /* 0x000fe20003fce000 */
[----:B------:R-:W-:Y:S01]  /*2570*/  ULDC UR4, c[0x0][0x604] ;  /* 0x0001810000047ab9 */ /* 0x000fe20000000800 */
[----:B------:R-:W-:Y:S01]  /*2580*/  @!P3 FMUL R42, R42, 0.5 ;  /* 0x3f0000002a2ab820 */ /* 0x000fe20000400000 */
[----:B------:R-:W1:Y:S01]  /*2590*/  MUFU.EX2 R30, R35 ;  /* 0x00000023001e7308 */ /* 0x000e620000000800 */
[----:B--2---:R-:W-:Y:S01]  /*25a0*/  @!P2 FMUL R26, R26, R26 ;  /* 0x0000001a1a1aa220 */ /* 0x004fe20000400000 */
[----:B------:R-:W-:Y:S01]  /*25b0*/  FSETP.GEU.AND P2, PT, R43, -126, PT ;  /* 0xc2fc00002b00780b */ /* 0x000fe20003f4e000 */
[----:B------:R-:W-:Y:S01]  /*25c0*/  FFMA R20, R55, UR4, -R20 ;  /* 0x0000000437147c23 */ /* 0x000fe20008000814 */
[----:B------:R-:W-:-:S02]  /*25d0*/  ULDC UR4, c[0x0][0x604] ;  /* 0x0001810000047ab9 */ /* 0x000fc40000000800 */
[----:B------:R-:W-:Y:S01]  /*25e0*/  FMUL R14, R14, UR4 ;  /* 0x000000040e0e7c20 */ /* 0x000fe20008400000 */
[----:B------:R-:W-:Y:S01]  /*25f0*/  ULDC UR4, c[0x0][0x604] ;  /* 0x0001810000047ab9 */ /* 0x000fe20000000800 */
[----:B------:R-:W2:Y:S01]  /*2600*/  MUFU.EX2 R159, R39 ;  /* 0x00000027009f7308 */ /* 0x000ea20000000800 */
[----:B---3--:R-:W-:Y:S01]  /*2610*/  @!P1 FMUL R157, R157, R157 ;  /* 0x0000009d9d9d9220 */ /* 0x008fe20000400000 */
[----:B------:R-:W-:Y:S01]  /*2620*/  FSETP.GEU.AND P1, PT, R46, -126, PT ;  /* 0xc2fc00002e00780b */ /* 0x000fe20003f2e000 */
[----:B------:R-:W-:Y:S01]  /*2630*/  @!P6 FMUL R38, R38, 0.5 ;  /* 0x3f0000002626e820 */ /* 0x000fe20000400000 */
[--C-:B------:R-:W-:Y:S01]  /*2640*/  FFMA R24, R24, UR4, -R14.reuse ;  /* 0x0000000418187c23 */ /* 0x100fe2000800080e */
[----:B------:R-:W-:Y:S01]  /*2650*/  ULDC UR4, c[0x0][0x604] ;  /* 0x0001810000047ab9 */ /* 0x000fe20000000800 */
[--C-:B------:R-:W-:Y:S01]  /*2660*/  FFMA R52, R52, UR5, -R14.reuse ;  /* 0x0000000534347c23 */ /* 0x100fe2000800080e */
[----:B------:R-:W-:Y:S01]  /*2670*/  @!P2 FMUL R43, R43, 0.5 ;  /* 0x3f0000002b2ba820 */ /* 0x000fe20000400000 */
[----:B------:R-:W3:Y:S01]  /*2680*/  MUFU.EX2 R42, R42 ;  /* 0x0000002a002a7308 */ /* 0x000ee20000000800 */
[----:B-1----:R-:W-:Y:S01]  /*2690*/  @!P4 FMUL R30, R30, R30 ;  /* 0x0000001e1e1ec220 */ /* 0x002fe20000400000 */
[----:B------:R-:W-:Y:S01]  /*26a0*/  FSETP.GEU.AND P4, PT, R47, -126, PT ;  /* 0xc2fc00002f00780b */ /* 0x000fe20003f8e000 */
[----:B------:R-:W-:Y:S01]  /*26b0*/  FFMA R25, R25, UR4, -R14 ;  /* 0x0000000419197c23 */ /* 0x000fe2000800080e */
[----:B------:R-:W-:-:S02]  /*26c0*/  ULDC UR4, c[0x0][0x604] ;  /* 0x0001810000047ab9 */ /* 0x000fc40000000800 */
[--C-:B------:R-:W-:Y:S01]  /*26d0*/  FFMA R28, R28, UR4, -R14.reuse ;  /* 0x000000041c1c7c23 */ /* 0x100fe2000800080e */
[----:B------:R-:W-:Y:S01]  /*26e0*/  @!P1 FMUL R46, R46, 0.5 ;  /* 0x3f0000002e2e9820 */ /* 0x000fe20000400000 */
[----:B------:R-:W1:Y:S01]  /*26f0*/  MUFU.EX2 R161, R43 ;  /* 0x0000002b00a17308 */ /* 0x000e620000000800 */
[----:B--2---:R-:W-:Y:S01]  /*2700*/  @!P5 FMUL R159, R159, R159 ;  /* 0x0000009f9f9fd220 */ /* 0x004fe20000400000 */
[----:B------:R-:W-:Y:S01]  /*2710*/  FSETP.GEU.AND P5, PT, R51, -126, PT ;  /* 0xc2fc00003300780b */ /* 0x000fe20003fae000 */
[----:B------:R-:W-:Y:S02]  /*2720*/  ULDC UR4, c[0x0][0x604] ;  /* 0x0001810000047ab9 */ /* 0x000fe40000000800 */
[--C-:B------:R-:W-:Y:S01]  /*2730*/  FFMA R29, R29, UR4, -R14.reuse ;  /* 0x000000041d1d7c23 */ /* 0x100fe2000800080e */
[----:B------:R-:W-:Y:S01]  /*2740*/  ULDC UR4, c[0x0][0x604] ;  /* 0x0001810000047ab9 */ /* 0x000fe20000000800 */
[----:B------:R-:W-:Y:S01]  /*2750*/  @!P4 FMUL R47, R47, 0.5 ;  /* 0x3f0000002f2fc820 */ /* 0x000fe20000400000 */
[----:B------:R-:W2:Y:S01]  /*2760*/  MUFU.EX2 R38, R38 ;  /* 0x0000002600267308 */ /* 0x000ea20000000800 */
[----:B---3--:R-:W-:Y:S01]  /*2770*/  @!P3 FMUL R42, R42, R42 ;  /* 0x0000002a2a2ab220 */ /* 0x008fe20000400000 */
[----:B------:R-:W-:Y:S01]  /*2780*/  FSETP.GEU.AND P3, PT, R54, -126, PT ;  /* 0xc2fc00003600780b */ /* 0x000fe20003f6e000 */
[----:B------:R-:W-:Y:S01]  /*2790*/  FFMA R32, R32, UR4, -R14 ;  /* 0x0000000420207c23 */ /* 0x000fe2000800080e */
[----:B------:R-:W-:Y:S01]  /*27a0*/  ULDC UR4, c[0x0][0x604] ;  /* 0x0001810000047ab9 */ /* 0x000fe20000000800 */
[----:B------:R-:W-:Y:S01]  /*27b0*/  FADD R15, R153, R42 ;  /* 0x0000002a990f7221 */ /* 0x000fe20000000000 */
[--C-:B------:R-:W-:Y:S01]  /*27c0*/  FFMA R33, R33, UR4, -R14.reuse ;  /* 0x0000000421217c23 */ /* 0x100fe2000800080e */
[----:B------:R-:W-:Y:S01]  /*27d0*/  @!P5 FMUL R51, R51, 0.5 ;  /* 0x3f0000003333d820 */ /* 0x000fe20000400000 */
[----:B------:R-:W3:Y:S01]  /*27e0*/  MUFU.EX2 R163, R47 ;  /* 0x0000002f00a37308 */ /* 0x000ee20000000800 */
[----:B-1----:R-:W-:Y:S01]  /*27f0*/  @!P2 FMUL R161, R161, R161 ;  /* 0x000000a1a1a1a220 */ /* 0x002fe20000400000 */
[----:B------:R-:W-:Y:S01]  /*2800*/  FSETP.GEU.AND P2, PT, R20, -126, PT ;  /* 0xc2fc00001400780b */ /* 0x000fe20003f4e000 */
[----:B------:R-:W-:Y:S01]  /*2810*/  ULDC UR4, c[0x0][0x604] ;  /* 0x0001810000047ab9 */ /* 0x000fe20000000800 */
[----:B------:R-:W-:Y:S01]  /*2820*/  F2FP.BF16.F32.PACK_AB R153, R22, R153 ;  /* 0x000000991699723e */ /* 0x000fe200000010ff */
[--C-:B------:R-:W-:Y:S01]  /*2830*/  FFMA R36, R36, UR4, -R14.reuse ;  /* 0x0000000424247c23 */ /* 0x100fe2000800080e */
[----:B------:R-:W-:Y:S01]  /*2840*/  ULDC UR4, c[0x0][0x604] ;  /* 0x0001810000047ab9 */ /* 0x000fe20000000800 */
[----:B------:R-:W-:Y:S01]  /*2850*/  @!P3 FMUL R54, R54, 0.5 ;  /* 0x3f0000003636b820 */ /* 0x000fe20000400000 */
[----:B------:R-:W1:Y:S01]  /*2860*/  MUFU.EX2 R165, R51 ;  /* 0x0000003300a57308 */ /* 0x000e620000000800 */
[----:B--2---:R-:W-:Y:S01]  /*2870*/  @!P6 FMUL R38, R38, R38 ;  /* 0x000000262626e220 */ /* 0x004fe20000400000 */
[----:B------:R-:W-:Y:S01]  /*2880*/  FSETP.GEU.AND P6, PT, R50, -126, PT ;  /* 0xc2fc00003200780b */ /* 0x000fe20003fce000 */
[----:B------:R-:W-:Y:S01]  /*2890*/  FFMA R37, R37, UR4, -R14 ;  /* 0x0000000425257c23 */ /* 0x000fe2000800080e */
[----:B------:R-:W-:-:S02]  /*28a0*/  ULDC UR4, c[0x0][0x604] ;  /* 0x0001810000047ab9 */ /* 0x000fc40000000800 */
[--C-:B------:R-:W-:Y:S01]  /*28b0*/  FFMA R40, R40, UR4, -R14.reuse ;  /* 0x0000000428287c23 */ /* 0x100fe2000800080e */
[----:B------:R-:W-:Y:S01]  /*28c0*/  @!P2 FMUL R20, R20, 0.5 ;  /* 0x3f0000001414a820 */ /* 0x000fe20000400000 */
[----:B------:R-:W2:Y:S01]  /*28d0*/  MUFU.EX2 R46, R46 ;  /* 0x0000002e002e7308 */ /* 0x000ea20000000800 */
[----:B---3--:R-:W-:Y:S01]  /*28e0*/  @!P4 FMUL R163, R163, R163 ;  /* 0x000000a3a3a3c220 */ /* 0x008fe20000400000 */
[----:B------:R-:W-:Y:S01]  /*28f0*/  FSETP.GEU.AND P4, PT, R25, -126, PT ;  /* 0xc2fc00001900780b */ /* 0x000fe20003f8e000 */
[----:B------:R-:W-:Y:S02]  /*2900*/  ULDC UR4, c[0x0][0x604] ;  /* 0x0001810000047ab9 */ /* 0x000fe40000000800 */
[--C-:B------:R-:W-:Y:S01]  /*2910*/  FFMA R41, R41, UR4, -R14.reuse ;  /* 0x0000000429297c23 */ /* 0x100fe2000800080e */
[----:B------:R-:W-:Y:S01]  /*2920*/  ULDC UR4, c[0x0][0x604] ;  /* 0x0001810000047ab9 */ /* 0x000fe20000000800 */
[----:B------:R-:W-:Y:S01]  /*2930*/  @!P6 FMUL R50, R50, 0.5 ;  /* 0x3f0000003232e820 */ /* 0x000fe20000400000 */
[----:B------:R-:W3:Y:S01]  /*2940*/  MUFU.EX2 R167, R54 ;  /* 0x0000003600a77308 */ /* 0x000ee20000000800 */
[----:B-1----:R-:W-:Y:S01]  /*2950*/  @!P5 FMUL R165, R165, R165 ;  /* 0x000000a5a5a5d220 */ /* 0x002fe20000400000 */
[----:B------:R-:W-:Y:S01]  /*2960*/  FSETP.GEU.AND P5, PT, R29, -126, PT ;  /* 0xc2fc00001d00780b */ /* 0x000fe20003fae000 */
[--C-:B------:R-:W-:Y:S01]  /*2970*/  FFMA R49, R49, UR4, -R14.reuse ;  /* 0x0000000431317c23 */ /* 0x100fe2000800080e */
[----:B------:R-:W-:Y:S01]  /*2980*/  ULDC UR4, c[0x0][0x604] ;  /* 0x0001810000047ab9 */ /* 0x000fe20000000800 */
[----:B------:R-:W-:Y:S01]  /*2990*/  FADD R39, R30, R165 ;  /* 0x000000a51e277221 */ /* 0x000fe20000000000 */
[--C-:B------:R-:W-:Y:S01]  /*29a0*/  FFMA R44, R44, UR4, -R14.reuse ;  /* 0x000000042c2c7c23 */ /* 0x100fe2000800080e */
[----:B------:R-:W-:Y:S01]  /*29b0*/  @!P4 FMUL R25, R25, 0.5 ;  /* 0x3f0000001919c820 */ /* 0x000fe20000400000 */
[----:B------:R-:W1:Y:S01]  /*29c0*/  MUFU.EX2 R20, R20 ;  /* 0x0000001400147308 */ /* 0x000e620000000800 */
[----:B--2---:R-:W-:Y:S01]  /*29d0*/  @!P1 FMUL R46, R46, R46 ;  /* 0x0000002e2e2e9220 */ /* 0x004fe20000400000 */
[----:B------:R-:W-:Y:S01]  /*29e0*/  FSETP.GEU.AND P1, PT, R24, -126, PT ;  /* 0xc2fc00001800780b */ /* 0x000fe20003f2e000 */
[----:B------:R-:W-:Y:S01]  /*29f0*/  ULDC UR4, c[0x0][0x604] ;  /* 0x0001810000047ab9 */ /* 0x000fe20000000800 */
[----:B------:R-:W-:Y:S01]  /*2a00*/  FADD R34, R26, R163 ;  /* 0x000000a31a227221 */ /* 0x000fe20000000000 */
[--C-:B------:R-:W-:Y:S01]  /*2a10*/  FFMA R45, R45, UR4, -R14.reuse ;  /* 0x000000042d2d7c23 */ /* 0x100fe2000800080e */
[----:B------:R-:W-:Y:S01]  /*2a20*/  ULDC UR4, c[0x0][0x604] ;  /* 0x0001810000047ab9 */ /* 0x000fe20000000800 */
[----:B------:R-:W-:Y:S01]  /*2a30*/  @!P5 FMUL R29, R29, 0.5 ;  /* 0x3f0000001d1dd820 */ /* 0x000fe20000400000 */
[----:B------:R-:W2:Y:S01]  /*2a40*/  MUFU.EX2 R25, R25 ;  /* 0x0000001900197308 */ /* 0x000ea20000000800 */
[----:B---3--:R-:W-:Y:S01]  /*2a50*/  @!P3 FMUL R167, R167, R167 ;  /* 0x000000a7a7a7b220 */ /* 0x008fe20000400000 */
[----:B------:R-:W-:Y:S01]  /*2a60*/  FSETP.GEU.AND P3, PT, R32, -126, PT ;  /* 0xc2fc00002000780b */ /* 0x000fe20003f6e000 */
[--C-:B------:R-:W-:Y:S01]  /*2a70*/  FFMA R48, R48, UR4, -R14.reuse ;  /* 0x0000000430307c23 */ /* 0x100fe2000800080e */
[----:B------:R-:W-:Y:S01]  /*2a80*/  ULDC UR4, c[0x0][0x604] ;  /* 0x0001810000047ab9 */ /* 0x000fe20000000800 */
[----:B------:R-:W-:Y:S01]  /*2a90*/  F2FP.BF16.F32.PACK_AB R163, R163, R46 ;  /* 0x0000002ea3a3723e */ /* 0x000fe200000010ff */
[----:B------:R-:W-:Y:S01]  /*2aa0*/  FFMA R14, R53, UR4, -R14 ;  /* 0x00000004350e7c23 */ /* 0x000fe2000800080e */
[----:B------:R-:W-:Y:S01]  /*2ab0*/  @!P1 FMUL R24, R24, 0.5 ;  /* 0x3f00000018189820 */ /* 0x000fe20000400000 */
[----:B------:R-:W3:Y:S01]  /*2ac0*/  MUFU.EX2 R50, R50 ;  /* 0x0000003200327308 */ /* 0x000ee20000000800 */
[----:B-1----:R-:W-:Y:S01]  /*2ad0*/  @!P2 FMUL R20, R20, R20 ;  /* 0x000000141414a220 */ /* 0x002fe20000400000 */
[----:B------:R-:W-:-:S03]  /*2ae0*/  FSETP.GEU.AND P2, PT, R33, -126, PT ;  /* 0xc2fc00002100780b */ /* 0x000fc60003f4e000 */
[C---:B------:R-:W-:Y:S01]  /*2af0*/  FADD R43, R159.reuse, R20 ;  /* 0x000000149f2b7221 */ /* 0x040fe20000000000 */
[----:B------:R-:W-:Y:S01]  /*2b00*/  F2FP.BF16.F32.PACK_AB R159, R159, R38 ;  /* 0x000000269f9f723e */ /* 0x000fe200000010ff */
[----:B------:R-:W-:Y:S01]  /*2b10*/  @!P3 FMUL R32, R32, 0.5 ;  /* 0x3f0000002020b820 */ /* 0x000fe20000400000 */
[----:B------:R1:W4:Y:S01]  /*2b20*/  MUFU.EX2 R152, R24 ;  /* 0x0000001800987308 */ /* 0x0003220000000800 */
[----:B--2---:R-:W-:Y:S01]  /*2b30*/  @!P4 FMUL R25, R25, R25 ;  /* 0x000000191919c220 */ /* 0x004fe20000400000 */
[----:B------:R-:W-:Y:S01]  /*2b40*/  FSETP.GEU.AND P4, PT, R37, -126, PT ;  /* 0xc2fc00002500780b */ /* 0x000fe20003f8e000 */
[----:B------:R-:W-:-:S04]  /*2b50*/  FADD R43, R34, R43 ;  /* 0x0000002b222b7221 */ /* 0x000fc80000000000 */
[----:B------:R-:W-:Y:S01]  /*2b60*/  @!P2 FMUL R33, R33, 0.5 ;  /* 0x3f0000002121a820 */ /* 0x000fe20000400000 */
[----:B------:R-:W2:Y:S01]  /*2b70*/  MUFU.EX2 R29, R29 ;  /* 0x0000001d001d7308 */ /* 0x000ea20000000800 */
[----:B---3--:R-:W-:Y:S01]  /*2b80*/  @!P6 FMUL R50, R50, R50 ;  /* 0x000000323232e220 */ /* 0x008fe20000400000 */
[----:B------:R-:W-:-:S03]  /*2b90*/  FSETP.GEU.AND P6, PT, R28, -126, PT ;  /* 0xc2fc00001c00780b */ /* 0x000fc60003fce000 */
[----:B-1----:R-:W-:Y:S01]  /*2ba0*/  FADD R24, R157, R50 ;  /* 0x000000329d187221 */ /* 0x002fe20000000000 */
[----:B------:R-:W-:Y:S01]  /*2bb0*/  F2FP.BF16.F32.PACK_AB R157, R30, R157 ;  /* 0x0000009d1e9d723e */ /* 0x000fe200000010ff */
[----:B------:R-:W-:Y:S01]  /*2bc0*/  @!P4 FMUL R37, R37, 0.5 ;  /* 0x3f0000002525c820 */ /* 0x000fe20000400000 */
[----:B------:R1:W3:Y:S01]  /*2bd0*/  MUFU.EX2 R156, R32 ;  /* 0x00000020009c7308 */ /* 0x0002e20000000800 */
[----:B----4-:R-:W-:Y:S01]  /*2be0*/  @!P1 FMUL R152, R152, R152 ;  /* 0x0000009898989220 */ /* 0x010fe20000400000 */
[----:B------:R-:W-:Y:S02]  /*2bf0*/  FSETP.GEU.AND P1, PT, R36, -126, PT ;  /* 0xc2fc00002400780b */ /* 0x000fe40003f2e000 */
[----:B------:R-:W-:-:S03]  /*2c00*/  F2FP.BF16.F32.PACK_AB R165, R165, R50 ;  /* 0x00000032a5a5723e */ /* 0x000fc600000010ff */
[----:B------:R-:W-:Y:S01]  /*2c10*/  @!P6 FMUL R28, R28, 0.5 ;  /* 0x3f0000001c1ce820 */ /* 0x000fe20000400000 */
[----:B------:R-:W4:Y:S01]  /*2c20*/  MUFU.EX2 R33, R33 ;  /* 0x0000002100217308 */ /* 0x000f220000000800 */
[----:B--2---:R-:W-:Y:S01]  /*2c30*/  @!P5 FMUL R29, R29, R29 ;  /* 0x0000001d1d1dd220 */ /* 0x004fe20000400000 */
[----:B------:R-:W-:Y:S01]  /*2c40*/  FSETP.GEU.AND P5, PT, R41, -126, PT ;  /* 0xc2fc00002900780b */ /* 0x000fe20003fae000 */
[----:B-1----:R-:W-:Y:S01]  /*2c50*/  FADD R32, R155, R46 ;  /* 0x0000002e9b207221 */ /* 0x002fe20000000000 */
[----:B------:R-:W-:-:S03]  /*2c60*/  F2FP.BF16.F32.PACK_AB R155, R26, R155 ;  /* 0x0000009b1a9b723e */ /* 0x000fc600000010ff */
[----:B------:R-:W-:Y:S01]  /*2c70*/  @!P1 FMUL R36, R36, 0.5 ;  /* 0x3f00000024249820 */ /* 0x000fe20000400000 */
[----:B------:R1:W2:Y:S01]  /*2c80*/  MUFU.EX2 R154, R28 ;  /* 0x0000001c009a7308 */ /* 0x0002a20000000800 */
[----:B---3--:R-:W-:Y:S01]  /*2c90*/  @!P3 FMUL R156, R156, R156 ;  /* 0x0000009c9c9cb220 */ /* 0x008fe20000400000 */
[----:B------:R-:W-:-:S05]  /*2ca0*/  FSETP.GEU.AND P3, PT, R49, -126, PT ;  /* 0xc2fc00003100780b */ /* 0x000fca0003f6e000 */
[----:B------:R-:W-:Y:S01]  /*2cb0*/  @!P5 FMUL R41, R41, 0.5 ;  /* 0x3f0000002929d820 */ /* 0x000fe20000400000 */
[----:B------:R3:W5:Y:S01]  /*2cc0*/  MUFU.EX2 R158, R36 ;  /* 0x00000024009e7308 */ /* 0x0007620000000800 */
[----:B----4-:R-:W-:Y:S01]  /*2cd0*/  @!P2 FMUL R33, R33, R33 ;  /* 0x000000212121a220 */ /* 0x010fe20000400000 */
[----:B------:R-:W-:Y:S01]  /*2ce0*/  FSETP.GEU.AND P2, PT, R44, -126, PT ;  /* 0xc2fc00002c00780b */ /* 0x000fe20003f4e000 */
[----:B-1----:R-:W-:Y:S01]  /*2cf0*/  FADD R28, R22, R161 ;  /* 0x000000a1161c7221 */ /* 0x002fe20000000000 */
[----:B------:R-:W-:-:S03]  /*2d00*/  F2FP.BF16.F32.PACK_AB R161, R161, R42 ;  /* 0x0000002aa1a1723e */ /* 0x000fc600000010ff */
[----:B------:R-:W-:Y:S01]  /*2d10*/  @!P3 FMUL R49, R49, 0.5 ;  /* 0x3f0000003131b820 */ /* 0x000fe20000400000 */
[----:B------:R-:W1:Y:S01]  /*2d20*/  MUFU.EX2 R37, R37 ;  /* 0x0000002500257308 */ /* 0x000e620000000800 */
[----:B--2---:R-:W-:Y:S01]  /*2d30*/  @!P6 FMUL R154, R154, R154 ;  /* 0x0000009a9a9ae220 */ /* 0x004fe20000400000 */
[----:B------:R-:W-:Y:S01]  /*2d40*/  FSETP.GEU.AND P6, PT, R40, -126, PT ;  /* 0xc2fc00002800780b */ /* 0x000fe20003fce000 */
[----:B---3--:R-:W-:-:S04]  /*2d50*/  FADD R36, R15, R24 ;  /* 0x000000180f247221 */ /* 0x008fc80000000000 */
[----:B------:R-:W-:Y:S01]  /*2d60*/  @!P2 FMUL R44, R44, 0.5 ;  /* 0x3f0000002c2ca820 */ /* 0x000fe20000400000 */
[----:B------:R2:W3:Y:S01]  /*2d70*/  MUFU.EX2 R160, R41 ;  /* 0x0000002900a07308 */ /* 0x0004e20000000800 */
[----:B-----5:R-:W-:Y:S01]  /*2d80*/  @!P1 FMUL R158, R158, R158 ;  /* 0x0000009e9e9e9220 */ /* 0x020fe20000400000 */
[----:B------:R-:W-:-:S05]  /*2d90*/  FSETP.GEU.AND P1, PT, R45, -126, PT ;  /* 0xc2fc00002d00780b */ /* 0x000fca0003f2e000 */
[----:B------:R-:W-:Y:S01]  /*2da0*/  @!P6 FMUL R40, R40, 0.5 ;  /* 0x3f0000002828e820 */ /* 0x000fe20000400000 */
[----:B------:R-:W4:Y:S01]  /*2db0*/  MUFU.EX2 R164, R49 ;  /* 0x0000003100a47308 */ /* 0x000f220000000800 */
[----:B-1----:R-:W-:Y:S01]  /*2dc0*/  @!P4 FMUL R37, R37, R37 ;  /* 0x000000252525c220 */ /* 0x002fe20000400000 */
[----:B------:R-:W-:Y:S01]  /*2dd0*/  FSETP.GEU.AND P4, PT, R48, -126, PT ;  /* 0xc2fc00003000780b */ /* 0x000fe20003f8e000 */
[----:B--2---:R-:W-:-:S04]  /*2de0*/  FADD R41, R38, R167 ;  /* 0x000000a726297221 */ /* 0x004fc80000000000 */
[----:B------:R-:W-:Y:S01]  /*2df0*/  @!P1 FMUL R45, R45, 0.5 ;  /* 0x3f0000002d2d9820 */ /* 0x000fe20000400000 */
[----:B------:R1:W2:Y:S01]  /*2e00*/  MUFU.EX2 R23, R40 ;  /* 0x0000002800177308 */ /* 0x0002a20000000800 */
[----:B---3--:R-:W-:Y:S01]  /*2e10*/  @!P5 FMUL R160, R160, R160 ;  /* 0x000000a0a0a0d220 */ /* 0x008fe20000400000 */
[----:B------:R-:W-:-:S03]  /*2e20*/  FSETP.GEU.AND P5, PT, R52, -126, PT ;  /* 0xc2fc00003400780b */ /* 0x000fc60003fae000 */
[----:B------:R-:W-:Y:S02]  /*2e30*/  FADD R15, R25, R160 ;  /* 0x000000a0190f7221 */ /* 0x000fe40000000000 */
[----:B------:R-:W-:Y:S01]  /*2e40*/  @!P4 FMUL R48, R48, 0.5 ;  /* 0x3f0000003030c820 */ /* 0x000fe20000400000 */
[----:B------:R-:W3:Y:S01]  /*2e50*/  MUFU.EX2 R27, R44 ;  /* 0x0000002c001b7308 */ /* 0x000ee20000000800 */
[----:B----4-:R-:W-:Y:S01]  /*2e60*/  @!P3 FMUL R164, R164, R164 ;  /* 0x000000a4a4a4b220 */ /* 0x010fe20000400000 */
[----:B------:R-:W-:Y:S01]  /*2e70*/  FSETP.GEU.AND P3, PT, R14, -126, PT ;  /* 0xc2fc00000e00780b */ /* 0x000fe20003f6e000 */
[----:B-1----:R-:W-:Y:S02]  /*2e80*/  FADD R40, R28, R39 ;  /* 0x000000271c287221 */ /* 0x002fe40000000000 */
[----:B------:R-:W-:Y:S02]  /*2e90*/  FADD R24, R33, R164 ;  /* 0x000000a421187221 */ /* 0x000fe40000000000 */
[----:B------:R-:W-:Y:S01]  /*2ea0*/  @!P5 FMUL R52, R52, 0.5 ;  /* 0x3f0000003434d820 */ /* 0x000fe20000400000 */
[----:B------:R1:W4:Y:S01]  /*2eb0*/  MUFU.EX2 R162, R45 ;  /* 0x0000002d00a27308 */ /* 0x0003220000000800 */
[----:B--2---:R-:W-:Y:S01]  /*2ec0*/  @!P6 FMUL R23, R23, R23 ;  /* 0x000000171717e220 */ /* 0x004fe20000400000 */
[----:B------:R-:W-:-:S04]  /*2ed0*/  FADD R43, R40, R43 ;  /* 0x0000002b282b7221 */ /* 0x000fc80000000000 */
[----:B------:R-:W-:Y:S01]  /*2ee0*/  F2FP.BF16.F32.PACK_AB R160, R160, R23 ;  /* 0x00000017a0a0723e */ /* 0x000fe200000010ff */
[----:B------:R-:W-:Y:S01]  /*2ef0*/  @!P3 FMUL R14, R14, 0.5 ;  /* 0x3f0000000e0eb820 */ /* 0x000fe20000400000 */
[----:B------:R-:W2:Y:S01]  /*2f00*/  MUFU.EX2 R31, R48 ;  /* 0x00000030001f7308 */ /* 0x000ea20000000800 */
[----:B---3--:R-:W-:Y:S01]  /*2f10*/  @!P2 FMUL R27, R27, R27 ;  /* 0x0000001b1b1ba220 */ /* 0x008fe20000400000 */
[----:B-1----:R-:W-:Y:S01]  /*2f20*/  FADD R45, R32, R41 ;  /* 0x00000029202d7221 */ /* 0x002fe20000000000 */
[----:B------:R-:W-:Y:S02]  /*2f30*/  FADD R32, R15, R24 ;  /* 0x000000180f207221 */ /* 0x000fe40000000000 */
[----:B------:R-:W-:Y:S01]  /*2f40*/  FADD R15, R154, R27 ;  /* 0x0000001b9a0f7221 */ /* 0x000fe20000000000 */
[----:B------:R-:W-:Y:S01]  /*2f50*/  FADD R36, R36, R45 ;  /* 0x0000002d24247221 */ /* 0x000fe20000000000 */
[----:B------:R-:W-:Y:S01]  /*2f60*/  F2FP.BF16.F32.PACK_AB R154, R29, R154 ;  /* 0x0000009a1d9a723e */ /* 0x000fe200000010ff */
[----:B------:R-:W1:Y:S01]  /*2f70*/  MUFU.EX2 R35, R52 ;  /* 0x0000003400237308 */ /* 0x000e620000000800 */
[----:B----4-:R-:W-:-:S04]  /*2f80*/  @!P1 FMUL R162, R162, R162 ;  /* 0x000000a2a2a29220 */ /* 0x010fc80000400000 */
[----:B------:R-:W-:Y:S01]  /*2f90*/  FADD R24, R29, R162 ;  /* 0x000000a21d187221 */ /* 0x000fe20000000000 */
[----:B------:R-:W-:Y:S02]  /*2fa0*/  F2FP.BF16.F32.PACK_AB R162, R162, R27 ;  /* 0x0000001ba2a2723e */ /* 0x000fe400000010ff */
[----:B------:R3:W4:Y:S01]  /*2fb0*/  MUFU.EX2 R166, R14 ;  /* 0x0000000e00a67308 */ /* 0x0007220000000800 */
[----:B--2---:R-:W-:-:S04]  /*2fc0*/  @!P4 FMUL R31, R31, R31 ;  /* 0x0000001f1f1fc220 */ /* 0x004fc80000400000 */
[----:B------:R-:W-:Y:S01]  /*2fd0*/  FADD R39, R156, R31 ;  /* 0x0000001f9c277221 */ /* 0x000fe20000000000 */
[----:B------:R-:W-:Y:S02]  /*2fe0*/  F2FP.BF16.F32.PACK_AB R156, R33, R156 ;  /* 0x0000009c219c723e */ /* 0x000fe400000010ff */
[----:B------:R-:W-:Y:S01]  /*2ff0*/  F2FP.BF16.F32.PACK_AB R164, R164, R31 ;  /* 0x0000001fa4a4723e */ /* 0x000fe200000010ff */
[----:B-1----:R-:W-:Y:S01]  /*3000*/  @!P5 FMUL R35, R35, R35 ;  /* 0x000000232323d220 */ /* 0x002fe20000400000 */
[----:B---3--:R-:W-:Y:S01]  /*3010*/  FADD R14, R152, R23 ;  /* 0x00000017980e7221 */ /* 0x008fe20000000000 */
[----:B------:R-:W-:Y:S02]  /*3020*/  F2FP.BF16.F32.PACK_AB R152, R25, R152 ;  /* 0x000000981998723e */ /* 0x000fe400000010ff */
[----:B------:R-:W-:Y:S01]  /*3030*/  FADD R28, R158, R35 ;  /* 0x000000239e1c7221 */ /* 0x000fe20000000000 */
[----:B------:R-:W-:Y:S01]  /*3040*/  FADD R14, R14, R39 ;  /* 0x000000270e0e7221 */ /* 0x000fe20000000000 */
[----:B------:R-:W-:Y:S01]  /*3050*/  F2FP.BF16.F32.PACK_AB R158, R37, R158 ;  /* 0x0000009e259e723e */ /* 0x000fe200000010ff */
[----:B----4-:R-:W-:Y:S01]  /*3060*/  @!P3 FMUL R166, R166, R166 ;  /* 0x000000a6a6a6b220 */ /* 0x010fe20000400000 */
[----:B------:R-:W-:-:S03]  /*3070*/  FADD R15, R15, R28 ;  /* 0x0000001c0f0f7221 */ /* 0x000fc60000000000 */
[----:B------:R-:W-:Y:S01]  /*3080*/  FADD R41, R37, R166 ;  /* 0x000000a625297221 */ /* 0x000fe20000000000 */
[----:B------:R-:W-:Y:S01]  /*3090*/  FADD R14, R14, R15 ;  /* 0x0000000f0e0e7221 */ /* 0x000fe20000000000 */
[----:B------:R-:W-:Y:S01]  /*30a0*/  FADD R15, R36, R43 ;  /* 0x0000002b240f7221 */ /* 0x000fe20000000000 */
[----:B------:R-:W-:Y:S01]  /*30b0*/  F2FP.BF16.F32.PACK_AB R166, R166, R35 ;  /* 0x00000023a6a6723e */ /* 0x000fe200000010ff */
[----:B------:R-:W-:Y:S01]  /*30c0*/  FADD R41, R24, R41 ;  /* 0x0000002918297221 */ /* 0x000fe20000000000 */
[----:B------:R-:W-:-:S03]  /*30d0*/  MOV R24, UR10 ;  /* 0x0000000a00187c02 */ /* 0x000fc60008000f00 */
[----:B------:R-:W-:Y:S01]  /*30e0*/  FADD R41, R32, R41 ;  /* 0x0000002920297221 */ /* 0x000fe20000000000 */
[----:B------:R1:W-:Y:S03]  /*30f0*/  SYNCS.ARRIVE.TRANS64.A1T0 RZ, [R24+UR18], RZ ;  /* 0x000000ff18ff79a7 */ /* 0x0003e60008100012 */
[----:B------:R-:W-:Y:S01]  /*3100*/  FADD R14, R14, R41 ;  /* 0x000000290e0e7221 */ /* 0x000fe20000000000 */
[----:B------:R-:W-:Y:S06]  /*3110*/  @!P0 BRA `(.L_x_19) ;  /* 0x0000000000048947 */ /* 0x000fec0003800000 */
[----:B------:R-:W-:Y:S01]  /*3120*/  BPT.TRAP 0x1 ;  /* 0x000000040000795c */ /* 0x000fe20000300000 */
.L_x_19:
[----:B------:R-:W2:Y:S01]  /*3130*/  SYNCS.PHASECHK.TRANS64.TRYWAIT P1, [UR60+0x38008], R21 ;  /* 0x03800815ff0075a7 */ /* 0x000ea2000802017c */
[----:B------:R-:W-:-:S06]  /*3140*/  ULOP3.LUT UR4, UR15, 0x2000000, URZ, 0xfc, !UPT ;  /* 0x020000000f047892 */ /* 0x000fcc000f8efc3f */
[----:B------:R-:W-:Y:S01]  /*3150*/  MOV R23, UR4 ;  /* 0x0000000400177c02 */ /* 0x000fe20008000f00 */
[----:B--2---:R-:W-:Y:S06]  /*3160*/  @!P1 BRA `(.L_x_20) ;  /* 0x0000009400889947 */ /* 0x004fec0003800000 */
.L_x_116:
[----:B------:R-:W-:Y:S01]  /*3170*/  R2UR UR5, R23 ;  /* 0x00000000170572ca */ /* 0x000fe200000e0000 */
[----:B-1----:R-:W-:Y:S01]  /*3180*/  WARPGROUP.ARRIVE ;  /* 0x00000000000079c5 */ /* 0x002fe20000000000 */
[----:B------:R-:W-:Y:S01]  /*3190*/  UMOV UR7, 0x40000040 ;  /* 0x4000004000077882 */ /* 0x000fe20000000000 */
[----:B------:R-:W-:-:S10]  /*31a0*/  F2FP.BF16.F32.PACK_AB R167, R20, R167 ;  /* 0x000000a714a7723e */ /* 0x000fd400000010ff */
[----:B------:R-:W-:-:S07]  /*31b0*/  UIADD3 UR4, UR5, 0x800, URZ ;  /* 0x0000080005047890 */ /* 0x000fce000fffe03f */
[----:B------:R-:W-:Y:S01]  /*31c0*/  UMOV UR6, UR4 ;  /* 0x0000000400067c82 */ /* 0x000fe20008000000 */
[----:B------:R-:W-:-:S09]  /*31d0*/  UIADD3 UR4, UR5, 0x880, URZ ;  /* 0x0000088005047890 */ /* 0x000fd2000fffe03f */
[----:B------:R-:W-:Y:S01]  /*31e0*/  HGMMA.64x256x16.F32.BF16 R24, R152, gdesc[UR4].tnspB, RZ, !UPT, gsb0 ;  /* 0x43e0000498187df0 */ /* 0x000fe2000c0018ff */
[----:B------:R-:W-:Y:S01]  /*31f0*/  UMOV UR7, 0x40000040 ;  /* 0x4000004000077882 */ /* 0x000fe20000000000 */
[----:B------:R-:W-:Y:S01]  /*3200*/  UMOV UR6, UR4 ;  /* 0x0000000400067c82 */ /* 0x000fe20008000000 */
[----:B------:R-:W-:Y:S01]  /*3210*/  UIADD3 UR4, UR5, 0x900, URZ ;  /* 0x0000090005047890 */ /* 0x000fe2000fffe03f */
[----:B------:R-:W-:Y:S02]  /*3220*/  WARPGROUP.DEPBAR.LE gsb0, 0x0 ;  /* 0x00008000000079c5 */ /* 0x000fe40000010000 */
[----:B------:R-:W-:-:S15]  /*3230*/  WARPGROUP.ARRIVE ;  /* 0x00000000000079c5 */ /* 0x000fde0000000000 */
[----:B------:R-:W-:-:S07]  /*3240*/  NOP ;  /* 0x0000000000007918 */ /* 0x000fce0000000000 */
[----:B------:R-:W-:Y:S01]  /*3250*/  HGMMA.64x256x16.F32.BF16 R24, R156, gdesc[UR4].tnspB, R24, gsb0 ;  /* 0x43e000049c187df0 */ /* 0x000fe20008001818 */
[----:B------:R-:W-:Y:S01]  /*3260*/  UMOV UR6, UR4 ;  /* 0x0000000400067c82 */ /* 0x000fe20008000000 */
[----:B------:R-:W-:Y:S01]  /*3270*/  UMOV UR7, 0x40000040 ;  /* 0x4000004000077882 */ /* 0x000fe20000000000 */
[----:B------:R-:W-:Y:S01]  /*3280*/  UIADD3 UR4, UR5, 0x980, URZ ;  /* 0x0000098005047890 */ /* 0x000fe2000fffe03f */
[----:B------:R-:W-:Y:S02]  /*3290*/  WARPGROUP.DEPBAR.LE gsb0, 0x0 ;  /* 0x00008000000079c5 */ /* 0x000fe40000010000 */
[----:B------:R-:W-:-:S15]  /*32a0*/  WARPGROUP.ARRIVE ;  /* 0x00000000000079c5 */ /* 0x000fde0000000000 */
[----:B------:R-:W-:-:S07]  /*32b0*/  NOP ;  /* 0x0000000000007918 */ /* 0x000fce0000000000 */
[----:B------:R-:W-:Y:S01]  /*32c0*/  HGMMA.64x256x16.F32.BF16 R24, R160, gdesc[UR4].tnspB, R24, gsb0 ;  /* 0x43e00004a0187df0 */ /* 0x000fe20008001818 */
[----:B------:R-:W-:Y:S01]  /*32d0*/  UMOV UR6, UR4 ;  /* 0x0000000400067c82 */ /* 0x000fe20008000000 */
[----:B------:R-:W-:Y:S01]  /*32e0*/  UMOV UR7, 0x40000040 ;  /* 0x4000004000077882 */ /* 0x000fe20000000000 */
[----:B------:R-:W-:Y:S02]  /*32f0*/  WARPGROUP.DEPBAR.LE gsb0, 0x0 ;  /* 0x00008000000079c5 */ /* 0x000fe40000010000 */
[----:B------:R-:W-:-:S15]  /*3300*/  WARPGROUP.ARRIVE ;  /* 0x00000000000079c5 */ /* 0x000fde0000000000 */
[----:B------:R-:W-:-:S08]  /*3310*/  NOP ;  /* 0x0000000000007918 */ /* 0x000fd00000000000 */
[----:B------:R-:W-:Y:S03]  /*3320*/  HGMMA.64x256x16.F32.BF16 R24, R164, gdesc[UR4].tnspB, R24, gsb0 ;  /* 0x43e00004a4187df0 */ /* 0x000fe60008001818 */
[----:B------:R-:W-:Y:S02]  /*3330*/  WARPGROUP.DEPBAR.LE gsb0, 0x0 ;  /* 0x00008000000079c5 */ /* 0x000fe40000010000 */
[----:B------:R-:W-:Y:S05]  /*3340*/  @!P0 BRA `(.L_x_21) ;  /* 0x0000000000048947 */ /* 0x000fea0003800000 */
[----:B------:R-:W-:Y:S01]  /*3350*/  BPT.TRAP 0x1 ;  /* 0x000000040000795c */ /* 0x000fe20000300000 */
.L_x_21:
[----:B------:R-:W-:Y:S01]  /*3360*/  UISETP.GT.U32.AND UP0, UPT, UR14, 0x1, UPT ;  /* 0x000000010e00788c */ /* 0x000fe2000bf04070 */
[----:B------:R-:W-:Y:S01]  /*3370*/  MOV R184, RZ ;  /* 0x000000ff00b87202 */ /* 0x000fe20000000f00 */
[----:B------:R-:W-:-:S04]  /*3380*/  UIADD3 UR4, UR60, 0x38028, URZ ;  /* 0x000380283c047890 */ /* 0x000fc8000fffe03f */
[----:B------:R-:W-:Y:S01]  /*3390*/  PLOP3.LUT P1, PT, PT, PT, UP0, 0x80, 0x0 ;  /* 0x000000000000781c */ /* 0x000fe20003f2f008 */
[----:B------:R-:W-:-:S09]  /*33a0*/  UPRMT UR4, URZ, 0x654, UR4 ;  /* 0x000006543f047896 */ /* 0x000fd20008000004 */
[----:B------:R-:W-:Y:S03]  /*33b0*/  SYNCS.ARRIVE.TRANS64.RED.A1T0 RZ, [UR4], RZ ;  /* 0x000000ffffff79a7 */ /* 0x000fe60008100404 */
[----:B------:R-:W-:Y:S05]  /*33c0*/  @P1 BRA `(.L_x_22) ;  /* 0x0000000000041947 */ /* 0x000fea0003800000 */
[----:B------:R-:W-:Y:S01]  /*33d0*/  BPT.TRAP 0x1 ;  /* 0x000000040000795c */ /* 0x000fe20000300000 */
.L_x_22:
[----:B------:R-:W-:Y:S01]  /*33e0*/  ISETP.GE.AND P2, PT, R19, 0x4, PT ;  /* 0x000000041300780c */ /* 0x000fe20003f46270 */
[----:B------:R-:W-:Y:S01]  /*33f0*/  UMOV UR7, 0x1 ;  /* 0x0000000100077882 */ /* 0x000fe20000000000 */
[----:B------:R-:W-:Y:S01]  /*3400*/  UMOV UR4, 0x2 ;  /* 0x0000000200047882 */ /* 0x000fe20000000000 */
[----:B------:R-:W-:Y:S02]  /*3410*/  IADD3 R17, R17, 0x40, RZ ;  /* 0x0000004011117810 */ /* 0x000fe40007ffe0ff */
[----:B------:R-:W-:-:S08]  /*3420*/  IADD3 R20, R19, -0x2, RZ ;  /* 0xfffffffe13147810 */ /* 0x000fd00007ffe0ff */
[----:B------:R-:W-:Y:S05]  /*3430*/  @!P2 BRA `(.L_x_23) ;  /* 0x000000240014a947 */ /* 0x000fea0003800000 */
[----:B--2---:R-:W-:Y:S01]  /*3440*/  IADD3 R22, R19, -0x3, RZ ;  /* 0xfffffffd13167810 */ /* 0x004fe20007ffe0ff */
[----:B------:R-:W-:Y:S01]  /*3450*/  UMOV UR4, 0x2 ;  /* 0x0000000200047882 */ /* 0x000fe20000000000 */
[----:B------:R-:W-:Y:S01]  /*3460*/  MOV R21, R18 ;  /* 0x0000001200157202 */ /* 0x000fe20000000f00 */
[----:B------:R-:W-:Y:S01]  /*3470*/  UMOV UR7, 0x1 ;  /* 0x0000000100077882 */ /* 0x000fe20000000000 */
[----:B------:R-:W-:Y:S01]  /*3480*/  MOV R185, R13 ;  /* 0x0000000d00b97202 */ /* 0x000fe20000000f00 */
[----:B------:R-:W-:Y:S01]  /*3490*/  ULDC UR6, c[0x0][0x604] ;  /* 0x0001810000067ab9 */ /* 0x000fe20000000800 */
[----:B------:R-:W-:-:S07]  /*34a0*/  MOV R184, RZ ;  /* 0x000000ff00b87202 */ /* 0x000fce0000000f00 */
.L_x_34:
[----:B------:R-:W-:Y:S02]  /*34b0*/  PLOP3.LUT P3, PT, PT, PT, UP1, 0x80, 0x0 ;  /* 0x000000000000781c */ /* 0x000fe40003f6f018 */
[----:B------:R-:W-:-:S11]  /*34c0*/  MOV R20, R22 ;  /* 0x0000001600147202 */ /* 0x000fd60000000f00 */
[----:B------:R-:W-:Y:S05]  /*34d0*/  @!P3 BRA `(.L_x_24) ;  /* 0x000000000004b947 */ /* 0x000fea0003800000 */
[----:B------:R-:W-:Y:S01]  /*34e0*/  BPT.TRAP 0x1 ;  /* 0x000000040000795c */ /* 0x000fe20000300000 */
.L_x_24:
[----:B------:R-:W-:Y:S01]  /*34f0*/  ULEA UR5, UR4, UR60, 0x3 ;  /* 0x0000003c04057291 */ /* 0x000fe2000f8e183f */
[----:B------:R-:W-:-:S08]  /*3500*/  SHF.L.U32 R13, R184, 0x1f, RZ ;  /* 0x0000001fb80d7819 */ /* 0x000fd000000006ff */
[----:B------:R-:W1:Y:S02]  /*3510*/  SYNCS.PHASECHK.TRANS64.TRYWAIT P2, [UR5+0x38000], R13 ;  /* 0x0380000dff0075a7 */ /* 0x000e640008040145 */
[----:B-1----:R-:W-:Y:S05]  /*3520*/  @!P2 BRA `(.L_x_25) ;  /* 0x0000009000b0a947 */ /* 0x002fea0003800000 */
.L_x_117:
[----:B-1----:R-:W-:Y:S01]  /*3530*/  MOV R13, UR49 ;  /* 0x00000031000d7c02 */ /* 0x002fe20008000f00 */
[----:B------:R-:W-:Y:S01]  /*3540*/  ULEA UR5, UR4, UR61, 0xb ;  /* 0x0000003d04057291 */ /* 0x000fe2000f8e583f */
[----:B------:R-:W-:Y:S01]  /*3550*/  MOV R18, UR48 ;  /* 0x0000003000127c02 */ /* 0x000fe20008000f00 */
[----:B------:R-:W-:Y:S01]  /*3560*/  WARPGROUP.ARRIVE ;  /* 0x00000000000079c5 */ /* 0x000fe20000000000 */
[----:B------:R-:W-:Y:S01]  /*3570*/  R2UR UR48, R4 ;  /* 0x00000000043072ca */ /* 0x000fe200000e0000 */
[----:B------:R-:W-:Y:S01]  /*3580*/  UMOV UR51, 0x40000040 ;  /* 0x4000004000337882 */ /* 0x000fe20000000000 */
[----:B------:R-:W-:Y:S01]  /*3590*/  R2UR UR49, R5 ;  /* 0x00000000053172ca */ /* 0x000fe200000e0000 */
[----:B------:R-:W-:Y:S01]  /*35a0*/  UIADD3 UR10, UR5, 0x2, URZ ;  /* 0x00000002050a7890 */ /* 0x000fe2000fffe03f */
[----:B------:R-:W-:Y:S01]  /*35b0*/  MOV R19, UR53 ;  /* 0x0000003500137c02 */ /* 0x000fe20008000f00 */
[----:B------:R-:W-:Y:S01]  /*35c0*/  UMOV UR50, UR5 ;  /* 0x0000000500327c82 */ /* 0x000fe20008000000 */
[----:B------:R-:W-:Y:S01]  /*35d0*/  MOV R22, UR52 ;  /* 0x0000003400167c02 */ /* 0x000fe20008000f00 */
[----:B------:R-:W-:Y:S01]  /*35e0*/  UMOV UR55, 0x40000040 ;  /* 0x4000004000377882 */ /* 0x000fe20000000000 */
[----:B------:R-:W-:Y:S01]  /*35f0*/  R2UR UR52, R6 ;  /* 0x00000000063472ca */ /* 0x000fe200000e0000 */
[----:B------:R-:W-:Y:S01]  /*3600*/  UMOV UR59, 0x40000040 ;  /* 0x40000040003b7882 */ /* 0x000fe20000000000 */
[----:B------:R-:W-:Y:S01]  /*3610*/  R2UR UR53, R7 ;  /* 0x00000000073572ca */ /* 0x000fe200000e0000 */
[----:B------:R-:W-:Y:S01]  /*3620*/  UMOV UR54, UR10 ;  /* 0x0000000a00367c82 */ /* 0x000fe20008000000 */
[----:B------:R-:W-:Y:S01]  /*3630*/  R2UR UR56, R8 ;  /* 0x00000000083872ca */ /* 0x000fe200000e0000 */
[----:B------:R-:W-:Y:S01]  /*3640*/  UIADD3 UR10, UR5, 0x4, URZ ;  /* 0x00000004050a7890 */ /* 0x000fe2000fffe03f */
[----:B------:R-:W-:Y:S01]  /*3650*/  R2UR UR57, R9 ;  /* 0x00000000093972ca */ /* 0x000fe200000e0000 */
[----:B------:R-:W-:Y:S01]  /*3660*/  HGMMA.64x64x16.F32.BF16 R152, gdesc[UR48], RZ, !UPT, gsb0 ;  /* 0x00e00000309879f0 */ /* 0x000fe2000c0018ff */
[----:B------:R-:W-:Y:S01]  /*3670*/  UMOV UR11, 0x40000040 ;  /* 0x40000040000b7882 */ /* 0x000fe20000000000 */
[----:B------:R-:W-:Y:S01]  /*3680*/  UIADD3 UR14, UR5, 0x200, URZ ;  /* 0x00000200050e7890 */ /* 0x000fe2000fffe03f */
[----:B------:R-:W-:Y:S01]  /*3690*/  R2UR UR49, R13 ;  /* 0x000000000d3172ca */ /* 0x000fe200000e0000 */
[----:B------:R-:W-:Y:S01]  /*36a0*/  UMOV UR15, 0x40000040 ;  /* 0x40000040000f7882 */ /* 0x000fe20000000000 */
[----:B------:R-:W-:Y:S01]  /*36b0*/  UMOV UR58, UR10 ;  /* 0x0000000a003a7c82 */ /* 0x000fe20008000000 */
[----:B------:R-:W-:Y:S01]  /*36c0*/  UIADD3 UR10, UR5, 0x6, URZ ;  /* 0x00000006050a7890 */ /* 0x000fe2000fffe03f */
[----:B------:R-:W-:Y:S01]  /*36d0*/  R2UR UR48, R18 ;  /* 0x00000000123072ca */ /* 0x000fe200000e0000 */
        /* <DEDUP_REMOVED lines=18> */
[----:B------:R-:W-:-:S04]  /*3800*/  UIADD3 UR4, UR4, 0x1, URZ ;  /* 0x0000000104047890 */ /* 0x000fc8000fffe03f */
[----:B------:R-:W-:-:S04]  /*3810*/  UISETP.NE.AND UP0, UPT, UR4, 0x5, UPT ;  /* 0x000000050400788c */ /* 0x000fc8000bf05270 */
[----:B------:R-:W-:Y:S01]  /*3820*/  USEL UR4, UR4, URZ, UP0 ;  /* 0x0000003f04047287 */ /* 0x000fe20008000000 */
[----:B------:R-:W-:Y:S02]  /*3830*/  WARPGROUP.DEPBAR.LE gsb0, 0x0 ;  /* 0x00008000000079c5 */ /* 0x000fe40000010000 */
[----:B------:R-:W-:-:S06]  /*3840*/  WARPGROUP.ARRIVE ;  /* 0x00000000000079c5 */ /* 0x000fcc0000000000 */
[----:B------:R-:W-:Y:S01]  /*3850*/  HGMMA.64x64x16.F32.BF16 R152, gdesc[UR52], R152, gsb0 ;  /* 0x00e00000349879f0 */ /* 0x000fe20008001898 */
[----:B------:R-:W-:Y:S01]  /*3860*/  R2UR UR53, R19 ;  /* 0x00000000133572ca */ /* 0x000fe200000e0000 */
[----:B------:R-:W-:Y:S01]  /*3870*/  UIADD3 UR54, UR5, 0x604, URZ ;  /* 0x0000060405367890 */ /* 0x000fe2000fffe03f */
[----:B------:R-:W-:Y:S01]  /*3880*/  R2UR UR52, R22 ;  /* 0x00000000163472ca */ /* 0x000fe200000e0000 */
[----:B------:R-:W-:Y:S01]  /*3890*/  UMOV UR55, 0x40000040 ;  /* 0x4000004000377882 */ /* 0x000fe20000000000 */
[----:B------:R-:W-:Y:S01]  /*38a0*/  UIADD3 UR5, UR5, 0x606, URZ ;  /* 0x0000060605057890 */ /* 0x000fe2000fffe03f */
[----:B------:R-:W-:Y:S02]  /*38b0*/  WARPGROUP.DEPBAR.LE gsb0, 0x0 ;  /* 0x00008000000079c5 */ /* 0x000fe40000010000 */
[----:B------:R-:W-:-:S06]  /*38c0*/  WARPGROUP.ARRIVE ;  /* 0x00000000000079c5 */ /* 0x000fcc0000000000 */
[----:B------:R-:W-:Y:S01]  /*38d0*/  HGMMA.64x64x16.F32.BF16 R152, gdesc[UR56], R152, gsb0 ;  /* 0x00e00000389879f0 */ /* 0x000fe20008001898 */
[----:B------:R-:W-:Y:S01]  /*38e0*/  R2UR UR56, R10 ;  /* 0x000000000a3872ca */ /* 0x000fe200000e0000 */
[----:B------:R-:W-:Y:S01]  /*38f0*/  UMOV UR58, UR5 ;  /* 0x00000005003a7c82 */ /* 0x000fe20008000000 */
[----:B------:R-:W-:Y:S01]  /*3900*/  R2UR UR57, R11 ;  /* 0x000000000b3972ca */ /* 0x000fe200000e0000 */
[----:B------:R-:W-:Y:S01]  /*3910*/  UMOV UR59, 0x40000040 ;  /* 0x40000040003b7882 */ /* 0x000fe20000000000 */
[----:B------:R-:W-:-:S06]  /*3920*/  USEL UR5, URZ, 0x1, UP0 ;  /* 0x000000013f057887 */ /* 0x000fcc0008000000 */
[----:B------:R-:W-:Y:S01]  /*3930*/  LOP3.LUT R19, R184, UR5, RZ, 0x3c, !PT ;  /* 0x00000005b8137c12 */ /* 0x000fe2000f8e3cff */
[----:B------:R-:W-:Y:S02]  /*3940*/  WARPGROUP.DEPBAR.LE gsb0, 0x0 ;  /* 0x00008000000079c5 */ /* 0x000fe40000010000 */
[----:B------:R-:W-:-:S06]  /*3950*/  WARPGROUP.ARRIVE ;  /* 0x00000000000079c5 */ /* 0x000fcc0000000000 */
[----:B------:R-:W-:Y:S03]  /*3960*/  HGMMA.64x64x16.F32.BF16 R152, gdesc[UR8], R152, gsb0 ;  /* 0x00e00000089879f0 */ /* 0x000fe60008001898 */
        /* <DEDUP_REMOVED lines=37> */
[----:B------:R-:W-:Y:S05]  /*3bc0*/  @!P3 BRA `(.L_x_26) ;  /* 0x000000000004b947 */ /* 0x000fea0003800000 */
[----:B------:R-:W-:Y:S01]  /*3bd0*/  BPT.TRAP 0x1 ;  /* 0x000000040000795c */ /* 0x000fe20000300000 */
.L_x_26:
[----:B------:R-:W-:Y:S01]  /*3be0*/  FMNMX R18, R152, R21, !PT ;  /* 0x0000001598127209 */ /* 0x000fe20007800000 */
[----:B------:R-:W-:-:S03]  /*3bf0*/  ULEA UR5, UR4, UR60, 0x3 ;  /* 0x0000003c04057291 */ /* 0x000fc6000f8e183f */
[----:B------:R-:W-:-:S04]  /*3c00*/  FMNMX R13, R153, R18, !PT ;  /* 0x00000012990d7209 */ /* 0x000fc80007800000 */
        /* <DEDUP_REMOVED lines=13> */
[----:B------:R-:W-:-:S05]  /*3ce0*/  FMNMX R13, R181, R18, !PT ;  /* 0x00000012b50d7209 */ /* 0x000fca0007800000 */
[----:B------:R-:W1:Y:S02]  /*3cf0*/  SHFL.BFLY PT, R18, R13, 0x1, 0x1f ;  /* 0x0c201f000d127f89 */ /* 0x000e6400000e0000 */
[----:B-1----:R-:W-:Y:S02]  /*3d00*/  FMNMX R22, R13, R18, !PT ;  /* 0x000000120d167209 */ /* 0x002fe40007800000 */
[----:B------:R-:W-:-:S03]  /*3d10*/  FMNMX R18, R154, R185, !PT ;  /* 0x000000b99a127209 */ /* 0x000fc60007800000 */
[----:B------:R-:W1:Y:S01]  /*3d20*/  SHFL.BFLY PT, R187, R22, 0x2, 0x1f ;  /* 0x0c401f0016bb7f89 */ /* 0x000e6200000e0000 */
[----:B------:R-:W-:-:S04]  /*3d30*/  FMNMX R189, R155, R18, !PT ;  /* 0x000000129bbd7209 */ /* 0x000fc80007800000 */
[----:B------:R-:W-:-:S04]  /*3d40*/  FMNMX R18, R158, R189, !PT ;  /* 0x000000bd9e127209 */ /* 0x000fc80007800000 */
[----:B------:R-:W-:-:S04]  /*3d50*/  FMNMX R189, R159, R18, !PT ;  /* 0x000000129fbd7209 */ /* 0x000fc80007800000 */
[----:B------:R-:W-:Y:S02]  /*3d60*/  FMNMX R184, R162, R189, !PT ;  /* 0x000000bda2b87209 */ /* 0x000fe40007800000 */
[----:B-1----:R-:W-:Y:S02]  /*3d70*/  FMNMX R18, R22, R187, !PT ;  /* 0x000000bb16127209 */ /* 0x002fe40007800000 */
[----:B------:R-:W-:Y:S02]  /*3d80*/  FMNMX R187, R163, R184, !PT ;  /* 0x000000b8a3bb7209 */ /* 0x000fe40007800000 */
[----:B------:R-:W-:Y:S02]  /*3d90*/  FSETP.NEU.AND P2, PT, R18, -INF , PT ;  /* 0xff8000001200780b */ /* 0x000fe40003f4d000 */
[----:B------:R-:W-:Y:S02]  /*3da0*/  FMNMX R188, R166, R187, !PT ;  /* 0x000000bba6bc7209 */ /* 0x000fe40007800000 */
[----:B------:R-:W-:-:S02]  /*3db0*/  FSEL R184, R18, RZ, P2 ;  /* 0x000000ff12b87208 */ /* 0x000fc40001000000 */
[----:B------:R-:W-:-:S03]  /*3dc0*/  FMNMX R13, R167, R188, !PT ;  /* 0x000000bca70d7209 */ /* 0x000fc60007800000 */
[----:B------:R-:W-:Y:S01]  /*3dd0*/  FMUL R186, R184, UR6 ;  /* 0x00000006b8ba7c20 */ /* 0x000fe20008400000 */
[----:B------:R-:W-:Y:S01]  /*3de0*/  FMNMX R22, R170, R13, !PT ;  /* 0x0000000daa167209 */ /* 0x000fe20007800000 */
[----:B------:R-:W-:Y:S02]  /*3df0*/  FADD R184, -R184, R21 ;  /* 0x00000015b8b87221 */ /* 0x000fe40000000100 */
[--C-:B------:R-:W-:Y:S01]  /*3e00*/  FFMA R152, R152, UR6, -R186.reuse ;  /* 0x0000000698987c23 */ /* 0x100fe200080008ba */
[----:B------:R-:W-:Y:S01]  /*3e10*/  FMNMX R13, R171, R22, !PT ;  /* 0x00000016ab0d7209 */ /* 0x000fe20007800000 */
[--C-:B------:R-:W-:Y:S01]  /*3e20*/  FFMA R153, R153, UR6, -R186.reuse ;  /* 0x0000000699997c23 */ /* 0x100fe200080008ba */
[--C-:B------:R-:W-:Y:S01]  /*3e30*/  FFMA R157, R157, UR6, -R186.reuse ;  /* 0x000000069d9d7c23 */ /* 0x100fe200080008ba */
[--C-:B------:R-:W-:Y:S01]  /*3e40*/  FFMA R161, R161, UR6, -R186.reuse ;  /* 0x00000006a1a17c23 */ /* 0x100fe200080008ba */
[----:B------:R-:W-:Y:S01]  /*3e50*/  FSETP.GEU.AND P5, PT, R152, -126, PT ;  /* 0xc2fc00009800780b */ /* 0x000fe20003fae000 */
[--C-:B------:R-:W-:Y:S01]  /*3e60*/  FFMA R165, R165, UR6, -R186.reuse ;  /* 0x00000006a5a57c23 */ /* 0x100fe200080008ba */
[----:B------:R-:W-:Y:S01]  /*3e70*/  FMNMX R22, R174, R13, !PT ;  /* 0x0000000dae167209 */ /* 0x000fe20007800000 */
        /* <DEDUP_REMOVED lines=10> */
[----:B------:R-:W-:Y:S01]  /*3f20*/  @!P5 FMUL R152, R152, 0.5 ;  /* 0x3f0000009898d820 */ /* 0x000fe20000400000 */
[----:B------:R-:W-:Y:S01]  /*3f30*/  FMNMX R13, R179, R156, !PT ;  /* 0x0000009cb30d7209 */ /* 0x000fe20007800000 */
[--C-:B------:R-:W-:Y:S01]  /*3f40*/  FFMA R156, R160, UR6, -R186.reuse ;  /* 0x00000006a09c7c23 */ /* 0x100fe200080008ba */
[--C-:B------:R-:W-:Y:S01]  /*3f50*/  FFMA R160, R164, UR6, -R186.reuse ;  /* 0x00000006a4a07c23 */ /* 0x100fe200080008ba */
[----:B------:R-:W-:Y:S01]  /*3f60*/  @!P3 FMUL R153, R153, 0.5 ;  /* 0x3f0000009999b820 */ /* 0x000fe20000400000 */
[----:B------:R-:W-:Y:S01]  /*3f70*/  FMNMX R188, R182, R13, !PT ;  /* 0x0000000db6bc7209 */ /* 0x000fe20007800000 */
[----:B------:R-:W1:Y:S01]  /*3f80*/  MUFU.EX2 R152, R152 ;  /* 0x0000009800987308 */ /* 0x000e620000000800 */
[----:B------:R-:W-:Y:S01]  /*3f90*/  FSETP.GEU.AND P6, PT, R156, -126, PT ;  /* 0xc2fc00009c00780b */ /* 0x000fe20003fce000 */
[----:B------:R-:W-:Y:S01]  /*3fa0*/  @!P4 FMUL R157, R157, 0.5 ;  /* 0x3f0000009d9dc820 */ /* 0x000fe20000400000 */
[----:B------:R-:W-:Y:S01]  /*3fb0*/  FMNMX R188, R183, R188, !PT ;  /* 0x000000bcb7bc7209 */ /* 0x000fe20007800000 */
[--C-:B------:R-:W-:Y:S01]  /*3fc0*/  FFMA R164, R169, UR6, -R186.reuse ;  /* 0x00000006a9a47c23 */ /* 0x100fe200080008ba */
[----:B------:R-:W-:Y:S01]  /*3fd0*/  FFMA R180, R180, UR6, -R186 ;  /* 0x00000006b4b47c23 */ /* 0x000fe200080008ba */
[----:B------:R-:W-:Y:S01]  /*3fe0*/  @!P2 FMUL R22, R22, 0.5 ;  /* 0x3f0000001616a820 */ /* 0x000fe20000400000 */
[----:B------:R-:W-:Y:S01]  /*3ff0*/  FMUL R184, R184, UR6 ;  /* 0x00000006b8b87c20 */ /* 0x000fe20008400000 */
[----:B------:R-:W2:Y:S01]  /*4000*/  MUFU.EX2 R153, R153 ;  /* 0x0000009900997308 */ /* 0x000ea20000000800 */
[----:B------:R-:W3:Y:S05]  /*4010*/  SHFL.BFLY PT, R13, R188, 0x1, 0x1f ;  /* 0x0c201f00bc0d7f89 */ /* 0x000eea00000e0000 */
[----:B------:R-:W-:-:S02]  /*4020*/  @!P6 FMUL R156, R156, 0.5 ;  /* 0x3f0000009c9ce820 */ /* 0x000fc40000400000 */
[----:B------:R-:W4:Y:S01]  /*4030*/  MUFU.EX2 R22, R22 ;  /* 0x0000001600167308 */ /* 0x000f220000000800 */
[----:B-1----:R-:W-:Y:S01]  /*4040*/  @!P5 FMUL R152, R152, R152 ;  /* 0x000000989898d220 */ /* 0x002fe20000400000 */
[----:B------:R-:W-:-:S06]  /*4050*/  FSETP.GEU.AND P5, PT, R161, -126, PT ;  /* 0xc2fc0000a100780b */ /* 0x000fcc0003fae000 */
[----:B------:R-:W1:Y:S01]  /*4060*/  MUFU.EX2 R157, R157 ;  /* 0x0000009d009d7308 */ /* 0x000e620000000800 */
[----:B--2---:R-:W-:Y:S01]  /*4070*/  @!P3 FMUL R153, R153, R153 ;  /* 0x000000999999b220 */ /* 0x004fe20000400000 */
[----:B------:R-:W-:-:S05]  /*4080*/  FSETP.GEU.AND P3, PT, R160, -126, PT ;  /* 0xc2fc0000a000780b */ /* 0x000fca0003f6e000 */
[----:B------:R-:W-:Y:S01]  /*4090*/  @!P5 FMUL R161, R161, 0.5 ;  /* 0x3f000000a1a1d820 */ /* 0x000fe20000400000 */
[----:B------:R-:W2:Y:S01]  /*40a0*/  MUFU.EX2 R156, R156 ;  /* 0x0000009c009c7308 */ /* 0x000ea20000000800 */
[----:B----4-:R-:W-:Y:S01]  /*40b0*/  @!P2 FMUL R22, R22, R22 ;  /* 0x000000161616a220 */ /* 0x010fe20000400000 */
[----:B------:R-:W-:Y:S02]  /*40c0*/  FSETP.GEU.AND P2, PT, R165, -126, PT ;  /* 0xc2fc0000a500780b */ /* 0x000fe40003f4e000 */
[----:B---3--:R-:W-:Y:S01]  /*40d0*/  FMNMX R13, R188, R13, !PT ;  /* 0x0000000dbc0d7209 */ /* 0x008fe20007800000 */
[--C-:B------:R-:W-:Y:S01]  /*40e0*/  FFMA R188, R177, UR6, -R186.reuse ;  /* 0x00000006b1bc7c23 */ /* 0x100fe200080008ba */
[----:B------:R-:W-:Y:S01]  /*40f0*/  FFMA R186, R181, UR6, -R186 ;  /* 0x00000006b5ba7c23 */ /* 0x000fe200080008ba */
[----:B------:R-:W-:Y:S01]  /*4100*/  @!P3 FMUL R160, R160, 0.5 ;  /* 0x3f000000a0a0b820 */ /* 0x000fe20000400000 */
[----:B------:R-:W3:Y:S01]  /*4110*/  MUFU.EX2 R161, R161 ;  /* 0x000000a100a17308 */ /* 0x000ee20000000800 */
[----:B-1----:R-:W-:Y:S01]  /*4120*/  @!P4 FMUL R157, R157, R157 ;  /* 0x0000009d9d9dc220 */ /* 0x002fe20000400000 */
[----:B------:R-:W-:Y:S01]  /*4130*/  FSETP.GEU.AND P4, PT, R168, -126, PT ;  /* 0xc2fc0000a800780b */ /* 0x000fe20003f8e000 */
[----:B------:R-:W1:Y:S04]  /*4140*/  SHFL.BFLY PT, R190, R13, 0x2, 0x1f ;  /* 0x0c401f000dbe7f89 */ /* 0x000e6800000e0000 */
[----:B------:R-:W-:Y:S01]  /*4150*/  @!P2 FMUL R165, R165, 0.5 ;  /* 0x3f000000a5a5a820 */ /* 0x000fe20000400000 */
[----:B------:R-:W4:Y:S01]  /*4160*/  MUFU.EX2 R160, R160 ;  /* 0x000000a000a07308 */ /* 0x000f220000000800 */
[----:B--2---:R-:W-:Y:S01]  /*4170*/  @!P6 FMUL R156, R156, R156 ;  /* 0x0000009c9c9ce220 */ /* 0x004fe20000400000 */
[----:B------:R-:W-:-:S05]  /*4180*/  FSETP.GEU.AND P6, PT, R164, -126, PT ;  /* 0xc2fc0000a400780b */ /* 0x000fca0003fce000 */
[----:B------:R-:W-:Y:S01]  /*4190*/  @!P4 FMUL R168, R168, 0.5 ;  /* 0x3f000000a8a8c820 */ /* 0x000fe20000400000 */
[----:B------:R-:W2:Y:S01]  /*41a0*/  MUFU.EX2 R165, R165 ;  /* 0x000000a500a57308 */ /* 0x000ea20000000800 */
[----:B---3--:R-:W-:Y:S01]  /*41b0*/  @!P5 FMUL R161, R161, R161 ;  /* 0x000000a1a1a1d220 */ /* 0x008fe20000400000 */
[----:B------:R-:W-:-:S05]  /*41c0*/  FSETP.GEU.AND P5, PT, R172, -126, PT ;  /* 0xc2fc0000ac00780b */ /* 0x000fca0003fae000 */
[----:B------:R-:W-:Y:S01]  /*41d0*/  @!P6 FMUL R164, R164, 0.5 ;  /* 0x3f000000a4a4e820 */ /* 0x000fe20000400000 */
[----:B------:R-:W3:Y:S01]  /*41e0*/  MUFU.EX2 R169, R168 ;  /* 0x000000a800a97308 */ /* 0x000ee20000000800 */
[----:B----4-:R-:W-:Y:S01]  /*41f0*/  @!P3 FMUL R160, R160, R160 ;  /* 0x000000a0a0a0b220 */ /* 0x010fe20000400000 */
[----:B------:R-:W-:Y:S02]  /*4200*/  FSETP.GEU.AND P3, PT, R187, -126, PT ;  /* 0xc2fc0000bb00780b */ /* 0x000fe40003f6e000 */
[----:B-1----:R-:W-:-:S03]  /*4210*/  FMNMX R13, R13, R190, !PT ;  /* 0x000000be0d0d7209 */ /* 0x002fc60007800000 */
[----:B------:R-:W-:Y:S01]  /*4220*/  @!P5 FMUL R172, R172, 0.5 ;  /* 0x3f000000acacd820 */ /* 0x000fe20000400000 */
[----:B------:R-:W1:Y:S01]  /*4230*/  MUFU.EX2 R164, R164 ;  /* 0x000000a400a47308 */ /* 0x000e620000000800 */
        /* <DEDUP_REMOVED lines=8> */
[----:B-1----:R-:W-:Y:S01]  /*42c0*/  @!P6 FMUL R164, R164, R164 ;  /* 0x000000a4a4a4e220 */ /* 0x002fe20000400000 */
[----:B------:R-:W-:-:S03]  /*42d0*/  FSETP.NEU.AND P6, PT, R13, -INF , PT ;  /* 0xff8000000d00780b */ /* 0x000fc60003fcd000 */
[----:B------:R-:W-:Y:S01]  /*42e0*/  FADD R21, R153, R164 ;  /* 0x000000a499157221 */ /* 0x000fe20000000000 */
[----:B------:R-:W-:Y:S01]  /*42f0*/  FSEL R190, R13, RZ, P6 ;  /* 0x000000ff0dbe7208 */ /* 0x000fe20003000000 */
[----:B------:R-:W-:Y:S01]  /*4300*/  @!P4 FMUL R188, R188, 0.5 ;  /* 0x3f000000bcbcc820 */ /* 0x000fe20000400000 */
[----:B------:R-:W1:Y:S01]  /*4310*/  MUFU.EX2 R177, R176 ;  /* 0x000000b000b17308 */ /* 0x000e620000000800 */
[----:B--2---:R-:W-:Y:S01]  /*4320*/  @!P5 FMUL R173, R173, R173 ;  /* 0x000000adadadd220 */ /* 0x004fe20000400000 */
[----:B------:R-:W-:Y:S01]  /*4330*/  FSETP.GEU.AND P5, PT, R186, -126, PT ;  /* 0xc2fc0000ba00780b */ /* 0x000fe20003fae000 */
[----:B------:R-:W-:Y:S01]  /*4340*/  FMUL R189, R190, UR6 ;  /* 0x00000006bebd7c20 */ /* 0x000fe20008400000 */
[----:B------:R-:W-:Y:S01]  /*4350*/  FSETP.GEU.AND P6, PT, R180, -126, PT ;  /* 0xc2fc0000b400780b */ /* 0x000fe20003fce000 */
[----:B------:R-:W-:Y:S02]  /*4360*/  FADD R190, -R190, R185 ;  /* 0x000000b9bebe7221 */ /* 0x000fe40000000100 */
[--C-:B------:R-:W-:Y:S01]  /*4370*/  FFMA R154, R154, UR6, -R189.reuse ;  /* 0x000000069a9a7c23 */ /* 0x100fe200080008bd */
[----:B------:R2:W4:Y:S01]  /*4380*/  MUFU.EX2 R172, R188 ;  /* 0x000000bc00ac7308 */ /* 0x0005220000000800 */
[----:B---3--:R-:W-:Y:S01]  /*4390*/  @!P3 FMUL R168, R168, R168 ;  /* 0x000000a8a8a8b220 */ /* 0x008fe20000400000 */
[--C-:B------:R-:W-:Y:S01]  /*43a0*/  FFMA R187, R155, UR6, -R189.reuse ;  /* 0x000000069bbb7c23 */ /* 0x100fe200080008bd */
[--C-:B------:R-:W-:Y:S01]  /*43b0*/  FFMA R171, R171, UR6, -R189.reuse ;  /* 0x00000006abab7c23 */ /* 0x100fe200080008bd */
[----:B------:R-:W-:Y:S01]  /*43c0*/  FSETP.GEU.AND P3, PT, R154, -126, PT ;  /* 0xc2fc00009a00780b */ /* 0x000fe20003f6e000 */
[--C-:B------:R-:W-:Y:S01]  /*43d0*/  FFMA R175, R175, UR6, -R189.reuse ;  /* 0x00000006afaf7c23 */ /* 0x100fe200080008bd */
[--C-:B------:R-:W-:Y:S01]  /*43e0*/  FFMA R179, R179, UR6, -R189.reuse ;  /* 0x00000006b3b37c23 */ /* 0x100fe200080008bd */
[----:B------:R-:W-:Y:S01]  /*43f0*/  @!P5 FMUL R186, R186, 0.5 ;  /* 0x3f000000babad820 */ /* 0x000fe20000400000 */
[--C-:B------:R-:W-:Y:S01]  /*4400*/  FFMA R182, R182, UR6, -R189.reuse ;  /* 0x00000006b6b67c23 */ /* 0x100fe200080008bd */
[--C-:B--2---:R-:W-:Y:S01]  /*4410*/  FFMA R188, R158, UR6, -R189.reuse ;  /* 0x000000069ebc7c23 */ /* 0x104fe200080008bd */
[----:B-1----:R-:W-:Y:S01]  /*4420*/  @!P2 FMUL R177, R177, R177 ;  /* 0x000000b1b1b1a220 */ /* 0x002fe20000400000 */
[----:B------:R-:W-:Y:S01]  /*4430*/  FSETP.GEU.AND P2, PT, R187, -126, PT ;  /* 0xc2fc0000bb00780b */ /* 0x000fe20003f4e000 */
[----:B------:R-:W-:Y:S01]  /*4440*/  @!P6 FMUL R180, R180, 0.5 ;  /* 0x3f000000b4b4e820 */ /* 0x000fe20000400000 */
[----:B------:R1:W2:Y:S01]  /*4450*/  MUFU.EX2 R176, R186 ;  /* 0x000000ba00b07308 */ /* 0x0002a20000000800 */
[----:B------:R-:W-:Y:S01]  /*4460*/  FFMA R183, R183, UR6, -R189 ;  /* 0x00000006b7b77c23 */ /* 0x000fe200080008bd */
[----:B------:R-:W-:-:S02]  /*4470*/  FMUL R190, R190, UR6 ;  /* 0x00000006bebe7c20 */ /* 0x000fc40008400000 */
[----:B------:R-:W-:Y:S01]  /*4480*/  @!P3 FMUL R154, R154, 0.5 ;  /* 0x3f0000009a9ab820 */ /* 0x000fe20000400000 */
[----:B----4-:R-:W-:Y:S01]  /*4490*/  @!P4 FMUL R172, R172, R172 ;  /* 0x000000acacacc220 */ /* 0x010fe20000400000 */
[----:B------:R-:W-:Y:S02]  /*44a0*/  FSETP.GEU.AND P4, PT, R188, -126, PT ;  /* 0xc2fc0000bc00780b */ /* 0x000fe40003f8e000 */
[----:B------:R3:W4:Y:S01]  /*44b0*/  MUFU.EX2 R181, R180 ;  /* 0x000000b400b57308 */ /* 0x0007220000000800 */
[----:B-1----:R-:W-:Y:S02]  /*44c0*/  FFMA R186, R162, UR6, -R189 ;  /* 0x00000006a2ba7c23 */ /* 0x002fe400080008bd */
[----:B------:R-:W-:-:S05]  /*44d0*/  @!P2 FMUL R187, R187, 0.5 ;  /* 0x3f000000bbbba820 */ /* 0x000fca0000400000 */
[----:B------:R1:W5:Y:S01]  /*44e0*/  MUFU.EX2 R155, R154 ;  /* 0x0000009a009b7308 */ /* 0x0003620000000800 */
[--C-:B---3--:R-:W-:Y:S01]  /*44f0*/  FFMA R180, R159, UR6, -R189.reuse ;  /* 0x000000069fb47c23 */ /* 0x108fe200080008bd */
[----:B--2---:R-:W-:Y:S01]  /*4500*/  @!P5 FMUL R176, R176, R176 ;  /* 0x000000b0b0b0d220 */ /* 0x004fe20000400000 */
[----:B------:R-:W-:Y:S01]  /*4510*/  @!P4 FMUL R188, R188, 0.5 ;  /* 0x3f000000bcbcc820 */ /* 0x000fe20000400000 */
[----:B------:R-:W-:Y:S02]  /*4520*/  FSETP.GEU.AND P5, PT, R186, -126, PT ;  /* 0xc2fc0000ba00780b */ /* 0x000fe40003fae000 */
[----:B------:R-:W-:Y:S02]  /*4530*/  FADD R185, R165, R176 ;  /* 0x000000b0a5b97221 */ /* 0x000fe40000000000 */
[----:B------:R2:W3:Y:S01]  /*4540*/  MUFU.EX2 R158, R187 ;  /* 0x000000bb009e7308 */ /* 0x0004e20000000800 */
[----:B-1----:R-:W-:Y:S01]  /*4550*/  FFMA R154, R163, UR6, -R189 ;  /* 0x00000006a39a7c23 */ /* 0x002fe200080008bd */
[----:B----4-:R-:W-:Y:S01]  /*4560*/  @!P6 FMUL R181, R181, R181 ;  /* 0x000000b5b5b5e220 */ /* 0x010fe20000400000 */
[----:B------:R-:W-:-:S05]  /*4570*/  FSETP.GEU.AND P6, PT, R180, -126, PT ;  /* 0xc2fc0000b400780b */ /* 0x000fca0003fce000 */
[----:B------:R1:W4:Y:S01]  /*4580*/  MUFU.EX2 R159, R188 ;  /* 0x000000bc009f7308 */ /* 0x0003220000000800 */
[----:B-----5:R-:W-:Y:S01]  /*4590*/  @!P3 FMUL R155, R155, R155 ;  /* 0x0000009b9b9bb220 */ /* 0x020fe20000400000 */
[----:B------:R-:W-:Y:S01]  /*45a0*/  FSETP.GEU.AND P3, PT, R154, -126, PT ;  /* 0xc2fc00009a00780b */ /* 0x000fe20003f6e000 */
[----:B--2---:R-:W-:Y:S01]  /*45b0*/  FFMA R187, R166, UR6, -R189 ;  /* 0x00000006a6bb7c23 */ /* 0x004fe200080008bd */
[----:B------:R-:W-:-:S04]  /*45c0*/  @!P5 FMUL R186, R186, 0.5 ;  /* 0x3f000000babad820 */ /* 0x000fc80000400000 */
[----:B------:R-:W-:Y:S01]  /*45d0*/  @!P6 FMUL R180, R180, 0.5 ;  /* 0x3f000000b4b4e820 */ /* 0x000fe20000400000 */
[----:B-1----:R-:W-:Y:S01]  /*45e0*/  FFMA R188, R167, UR6, -R189 ;  /* 0x00000006a7bc7c23 */ /* 0x002fe200080008bd */
[----:B---3--:R-:W-:Y:S01]  /*45f0*/  @!P2 FMUL R158, R158, R158 ;  /* 0x0000009e9e9ea220 */ /* 0x008fe20000400000 */
[----:B------:R-:W-:Y:S01]  /*4600*/  FSETP.GEU.AND P2, PT, R187, -126, PT ;  /* 0xc2fc0000bb00780b */ /* 0x000fe20003f4e000 */
[----:B------:R1:W2:Y:S03]  /*4610*/  MUFU.EX2 R163, R186 ;  /* 0x000000ba00a37308 */ /* 0x0002a60000000800 */
[----:B------:R-:W-:Y:S01]  /*4620*/  @!P3 FMUL R154, R154, 0.5 ;  /* 0x3f0000009a9ab820 */ /* 0x000fe20000400000 */
[----:B----4-:R-:W-:Y:S01]  /*4630*/  @!P4 FMUL R159, R159, R159 ;  /* 0x0000009f9f9fc220 */ /* 0x010fe20000400000 */
[----:B------:R-:W-:-:S03]  /*4640*/  FSETP.GEU.AND P4, PT, R188, -126, PT ;  /* 0xc2fc0000bc00780b */ /* 0x000fc60003f8e000 */
[----:B------:R3:W4:Y:S01]  /*4650*/  MUFU.EX2 R162, R180 ;  /* 0x000000b400a27308 */ /* 0x0007220000000800 */
[----:B-1----:R-:W-:-:S03]  /*4660*/  FFMA R186, R178, UR6, -R189 ;  /* 0x00000006b2ba7c23 */ /* 0x002fc600080008bd */
[----:B------:R-:W-:-:S04]  /*4670*/  @!P2 FMUL R187, R187, 0.5 ;  /* 0x3f000000bbbba820 */ /* 0x000fc80000400000 */
[----:B------:R1:W5:Y:S01]  /*4680*/  MUFU.EX2 R166, R154 ;  /* 0x0000009a00a67308 */ /* 0x0003620000000800 */
[----:B---3--:R-:W-:Y:S01]  /*4690*/  FFMA R180, R170, UR6, -R189 ;  /* 0x00000006aab47c23 */ /* 0x008fe200080008bd */
[----:B--2---:R-:W-:Y:S01]  /*46a0*/  @!P5 FMUL R163, R163, R163 ;  /* 0x000000a3a3a3d220 */ /* 0x004fe20000400000 */
[----:B------:R-:W-:Y:S01]  /*46b0*/  @!P4 FMUL R188, R188, 0.5 ;  /* 0x3f000000bcbcc820 */ /* 0x000fe20000400000 */
[----:B------:R-:W-:-:S04]  /*46c0*/  FSETP.GEU.AND P5, PT, R171, -126, PT ;  /* 0xc2fc0000ab00780b */ /* 0x000fc80003fae000 */
[----:B------:R-:W2:Y:S01]  /*46d0*/  MUFU.EX2 R167, R187 ;  /* 0x000000bb00a77308 */ /* 0x000ea20000000800 */
[----:B-1----:R-:W-:Y:S01]  /*46e0*/  FFMA R154, R174, UR6, -R189 ;  /* 0x00000006ae9a7c23 */ /* 0x002fe200080008bd */
[----:B----4-:R-:W-:Y:S01]  /*46f0*/  @!P6 FMUL R162, R162, R162 ;  /* 0x000000a2a2a2e220 */ /* 0x010fe20000400000 */
[----:B------:R-:W-:-:S05]  /*4700*/  FSETP.GEU.AND P6, PT, R180, -126, PT ;  /* 0xc2fc0000b400780b */ /* 0x000fca0003fce000 */
[----:B------:R-:W1:Y:S01]  /*4710*/  MUFU.EX2 R170, R188 ;  /* 0x000000bc00aa7308 */ /* 0x000e620000000800 */
[----:B-----5:R-:W-:Y:S01]  /*4720*/  @!P3 FMUL R166, R166, R166 ;  /* 0x000000a6a6a6b220 */ /* 0x020fe20000400000 */
[----:B------:R-:W-:Y:S01]  /*4730*/  FSETP.GEU.AND P3, PT, R154, -126, PT ;  /* 0xc2fc00009a00780b */ /* 0x000fe20003f6e000 */
[----:B------:R-:W-:-:S05]  /*4740*/  @!P5 FMUL R171, R171, 0.5 ;  /* 0x3f000000ababd820 */ /* 0x000fca0000400000 */
[----:B------:R-:W-:Y:S01]  /*4750*/  @!P6 FMUL R180, R180, 0.5 ;  /* 0x3f000000b4b4e820 */ /* 0x000fe20000400000 */
[----:B--2---:R-:W-:Y:S01]  /*4760*/  @!P2 FMUL R167, R167, R167 ;  /* 0x000000a7a7a7a220 */ /* 0x004fe20000400000 */
[C---:B------:R-:W-:Y:S01]  /*4770*/  FSETP.GEU.AND P2, PT, R175.reuse, -126, PT ;  /* 0xc2fc0000af00780b */ /* 0x040fe20003f4e000 */
[----:B------:R-:W2:Y:S04]  /*4780*/  MUFU.EX2 R171, R171 ;  /* 0x000000ab00ab7308 */ /* 0x000ea80000000800 */
[----:B------:R-:W-:Y:S01]  /*4790*/  @!P3 FMUL R154, R154, 0.5 ;  /* 0x3f0000009a9ab820 */ /* 0x000fe20000400000 */
[----:B-1----:R-:W-:Y:S01]  /*47a0*/  @!P4 FMUL R170, R170, R170 ;  /* 0x000000aaaaaac220 */ /* 0x002fe20000400000 */
[----:B------:R-:W-:Y:S02]  /*47b0*/  FSETP.GEU.AND P4, PT, R186, -126, PT ;  /* 0xc2fc0000ba00780b */ /* 0x000fe40003f8e000 */
[----:B------:R-:W1:Y:S04]  /*47c0*/  MUFU.EX2 R174, R180 ;  /* 0x000000b400ae7308 */ /* 0x000e680000000800 */
[----:B------:R-:W-:-:S04]  /*47d0*/  @!P2 FMUL R175, R175, 0.5 ;  /* 0x3f000000afafa820 */ /* 0x000fc80000400000 */
[----:B------:R3:W4:Y:S01]  /*47e0*/  MUFU.EX2 R178, R154 ;  /* 0x0000009a00b27308 */ /* 0x0007220000000800 */
[----:B--2---:R-:W-:Y:S01]  /*47f0*/  @!P5 FMUL R171, R171, R171 ;  /* 0x000000abababd220 */ /* 0x004fe20000400000 */
[----:B------:R-:W-:Y:S01]  /*4800*/  FSETP.GEU.AND P5, PT, R182, -126, PT ;  /* 0xc2fc0000b600780b */ /* 0x000fe20003fae000 */
[----:B------:R-:W-:-:S05]  /*4810*/  @!P4 FMUL R186, R186, 0.5 ;  /* 0x3f000000babac820 */ /* 0x000fca0000400000 */
[----:B------:R-:W2:Y:S01]  /*4820*/  MUFU.EX2 R175, R175 ;  /* 0x000000af00af7308 */ /* 0x000ea20000000800 */
[----:B-1----:R-:W-:Y:S01]  /*4830*/  @!P6 FMUL R174, R174, R174 ;  /* 0x000000aeaeaee220 */ /* 0x002fe20000400000 */
[----:B------:R-:W-:Y:S01]  /*4840*/  FSETP.GEU.AND P6, PT, R179, -126, PT ;  /* 0xc2fc0000b300780b */ /* 0x000fe20003fce000 */
[----:B---3--:R-:W-:-:S04]  /*4850*/  FADD R154, R161, R172 ;  /* 0x000000aca19a7221 */ /* 0x008fc80000000000 */
[----:B------:R-:W-:Y:S01]  /*4860*/  @!P5 FMUL R182, R182, 0.5 ;  /* 0x3f000000b6b6d820 */ /* 0x000fe20000400000 */
[----:B------:R1:W3:Y:S01]  /*4870*/  MUFU.EX2 R180, R186 ;  /* 0x000000ba00b47308 */ /* 0x0002e20000000800 */
[----:B----4-:R-:W-:Y:S01]  /*4880*/  @!P3 FMUL R178, R178, R178 ;  /* 0x000000b2b2b2b220 */ /* 0x010fe20000400000 */
[----:B------:R-:W-:Y:S01]  /*4890*/  FSETP.GEU.AND P3, PT, R183, -126, PT ;  /* 0xc2fc0000b700780b */ /* 0x000fe20003f6e000 */
[----:B------:R-:W-:Y:S01]  /*48a0*/  FADD R187, R21, R154 ;  /* 0x0000009a15bb7221 */ /* 0x000fe20000000000 */
[----:B------:R-:W-:Y:S01]  /*48b0*/  FADD R154, R152, R169 ;  /* 0x000000a9989a7221 */ /* 0x000fe20000000000 */
[----:B------:R-:W-:Y:S02]  /*48c0*/  F2FP.BF16.F32.PACK_AB R152, R153, R152 ;  /* 0x000000989998723e */ /* 0x000fe400000010ff */
[----:B------:R-:W-:Y:S01]  /*48d0*/  @!P6 FMUL R179, R179, 0.5 ;  /* 0x3f000000b3b3e820 */ /* 0x000fe20000400000 */
[----:B------:R4:W5:Y:S01]  /*48e0*/  MUFU.EX2 R188, R182 ;  /* 0x000000b600bc7308 */ /* 0x0009620000000800 */
[----:B--2---:R-:W-:Y:S01]  /*48f0*/  @!P2 FMUL R175, R175, R175 ;  /* 0x000000afafafa220 */ /* 0x004fe20000400000 */
[----:B------:R-:W-:Y:S01]  /*4900*/  FSETP.GEU.AND P2, PT, R184, -126, PT ;  /* 0xc2fc0000b800780b */ /* 0x000fe20003f4e000 */
[----:B-1----:R-:W-:Y:S01]  /*4910*/  FADD R186, R160, R181 ;  /* 0x000000b5a0ba7221 */ /* 0x002fe20000000000 */
[----:B------:R-:W-:-:S03]  /*4920*/  F2FP.BF16.F32.PACK_AB R153, R158, R155 ;  /* 0x0000009b9e99723e */ /* 0x000fc600000010ff */
[----:B------:R-:W-:Y:S01]  /*4930*/  @!P3 FMUL R183, R183, 0.5 ;  /* 0x3f000000b7b7b820 */ /* 0x000fe20000400000 */
[----:B------:R1:W2:Y:S01]  /*4940*/  MUFU.EX2 R189, R179 ;  /* 0x000000b300bd7308 */ /* 0x0002a20000000800 */
[----:B---3--:R-:W-:Y:S01]  /*4950*/  @!P4 FMUL R180, R180, R180 ;  /* 0x000000b4b4b4c220 */ /* 0x008fe20000400000 */
[----:B------:R-:W-:Y:S01]  /*4960*/  FSETP.GEU.AND P4, PT, R190, -126, PT ;  /* 0xc2fc0000be00780b */ /* 0x000fe20003f8e000 */
[----:B----4-:R-:W-:Y:S02]  /*4970*/  FADD R182, R157, R168 ;  /* 0x000000a89db67221 */ /* 0x010fe40000000000 */
[----:B------:R-:W-:Y:S02]  /*4980*/  FADD R192, R163, R180 ;  /* 0x000000b4a3c07221 */ /* 0x000fe40000000000 */
[----:B------:R-:W-:Y:S01]  /*4990*/  @!P2 FMUL R184, R184, 0.5 ;  /* 0x3f000000b8b8a820 */ /* 0x000fe20000400000 */
[----:B------:R3:W4:Y:S01]  /*49a0*/  MUFU.EX2 R191, R183 ;  /* 0x000000b700bf7308 */ /* 0x0007220000000800 */
[----:B-1----:R-:W-:Y:S01]  /*49b0*/  FADD R179, R22, R173 ;  /* 0x000000ad16b37221 */ /* 0x002fe20000000000 */
[----:B-----5:R-:W-:Y:S01]  /*49c0*/  @!P5 FMUL R188, R188, R188 ;  /* 0x000000bcbcbcd220 */ /* 0x020fe20000400000 */
[----:B------:R-:W-:Y:S01]  /*49d0*/  FADD R182, R182, R185 ;  /* 0x000000b9b6b67221 */ /* 0x000fe20000000000 */
[----:B------:R-:W-:Y:S01]  /*49e0*/  FADD R185, R159, R178 ;  /* 0x000000b29fb97221 */ /* 0x000fe20000000000 */
[----:B------:R-:W-:Y:S01]  /*49f0*/  FADD R179, R179, R186 ;  /* 0x000000bab3b37221 */ /* 0x000fe20000000000 */
[----:B------:R-:W-:Y:S01]  /*4a00*/  FADD R186, R162, R175 ;  /* 0x000000afa2ba7221 */ /* 0x000fe20000000000 */
[----:B------:R-:W-:Y:S01]  /*4a10*/  @!P4 FMUL R190, R190, 0.5 ;  /* 0x3f000000bebec820 */ /* 0x000fe20000400000 */
[----:B------:R1:W5:Y:S01]  /*4a20*/  MUFU.EX2 R21, R184 ;  /* 0x000000b800157308 */ /* 0x0003620000000800 */
[----:B---3--:R-:W-:Y:S01]  /*4a30*/  FADD R183, R156, R177 ;  /* 0x000000b19cb77221 */ /* 0x008fe20000000000 */
[----:B--2---:R-:W-:Y:S01]  /*4a40*/  @!P6 FMUL R189, R189, R189 ;  /* 0x000000bdbdbde220 */ /* 0x004fe20000400000 */
[----:B------:R-:W-:Y:S01]  /*4a50*/  FADD R194, R167, R188 ;  /* 0x000000bca7c27221 */ /* 0x000fe20000000000 */
[----:B------:R-:W-:Y:S01]  /*4a60*/  FADD R187, R187, R182 ;  /* 0x000000b6bbbb7221 */ /* 0x000fe20000000000 */
[----:B------:R-:W-:Y:S01]  /*4a70*/  FADD R154, R154, R183 ;  /* 0x000000b79a9a7221 */ /* 0x000fe20000000000 */
[----:B------:R-:W-:Y:S01]  /*4a80*/  FADD R193, R166, R189 ;  /* 0x000000bda6c17221 */ /* 0x000fe20000000000 */
[----:B------:R-:W-:Y:S01]  /*4a90*/  FADD R183, R155, R174 ;  /* 0x000000ae9bb77221 */ /* 0x000fe20000000000 */
[----:B------:R-:W2:Y:S01]  /*4aa0*/  MUFU.EX2 R190, R190 ;  /* 0x000000be00be7308 */ /* 0x000ea20000000800 */
[----:B----4-:R-:W-:Y:S01]  /*4ab0*/  @!P3 FMUL R191, R191, R191 ;  /* 0x000000bfbfbfb220 */ /* 0x010fe20000400000 */
[----:B-1----:R-:W-:Y:S01]  /*4ac0*/  FADD R184, R158, R171 ;  /* 0x000000ab9eb87221 */ /* 0x002fe20000000000 */
[----:B------:R-:W-:Y:S01]  /*4ad0*/  FADD R183, R183, R192 ;  /* 0x000000c0b7b77221 */ /* 0x000fe20000000000 */
[----:B------:R-:W-:Y:S01]  /*4ae0*/  FADD R194, R185, R194 ;  /* 0x000000c2b9c27221 */ /* 0x000fe20000000000 */
[----:B------:R-:W-:Y:S01]  /*4af0*/  FADD R195, R170, R191 ;  /* 0x000000bfaac37221 */ /* 0x000fe20000000000 */
[----:B------:R-:W-:Y:S01]  /*4b00*/  FADD R184, R184, R193 ;  /* 0x000000c1b8b87221 */ /* 0x000fe20000000000 */
[----:B------:R-:W-:Y:S01]  /*4b10*/  FADD R154, R154, R179 ;  /* 0x000000b39a9a7221 */ /* 0x000fe20000000000 */
[----:B------:R-:W-:Y:S01]  /*4b20*/  FADD R183, R183, R194 ;  /* 0x000000c2b7b77221 */ /* 0x000fe20000000000 */
[----:B------:R-:W-:Y:S01]  /*4b30*/  FADD R195, R186, R195 ;  /* 0x000000c3bac37221 */ /* 0x000fe20000000000 */
[----:B-----5:R-:W-:Y:S01]  /*4b40*/  @!P2 FMUL R21, R21, R21 ;  /* 0x000000151515a220 */ /* 0x020fe20000400000 */
[----:B------:R-:W-:Y:S01]  /*4b50*/  FADD R154, R154, R187 ;  /* 0x000000bb9a9a7221 */ /* 0x000fe20000000000 */
[----:B------:R-:W-:Y:S01]  /*4b60*/  SHF.L.U32 R179, R19, 0x1f, RZ ;  /* 0x0000001f13b37819 */ /* 0x000fe200000006ff */
[----:B------:R-:W-:Y:S01]  /*4b70*/  FADD R184, R184, R195 ;  /* 0x000000c3b8b87221 */ /* 0x000fe20000000000 */
[----:B------:R-:W-:Y:S01]  /*4b80*/  F2FP.BF16.F32.PACK_AB R158, R165, R160 ;  /* 0x000000a0a59e723e */ /* 0x000fe200000010ff */
[----:B------:R-:W-:Y:S01]  /*4b90*/  FFMA R14, R21, R14, R154 ;  /* 0x0000000e150e7223 */ /* 0x000fe2000000009a */
[----:B------:R1:W3:Y:S01]  /*4ba0*/  SYNCS.PHASECHK.TRANS64.TRYWAIT P2, [UR5+0x38000], R179 ;  /* 0x038000b3ff0075a7 */ /* 0x0002e20008040145 */
[----:B------:R-:W-:Y:S01]  /*4bb0*/  FADD R183, R183, R184 ;  /* 0x000000b8b7b77221 */ /* 0x000fe20000000000 */
[----:B--2---:R-:W-:Y:S01]  /*4bc0*/  @!P4 FMUL R190, R190, R190 ;  /* 0x000000bebebec220 */ /* 0x004fe20000400000 */
[----:B------:R-:W-:Y:S01]  /*4bd0*/  F2FP.BF16.F32.PACK_AB R154, R157, R22 ;  /* 0x000000169d9a723e */ /* 0x000fe200000010ff */
[----:B------:R-:W-:Y:S01]  /*4be0*/  FMUL R24, R24, R21 ;  /* 0x0000001518187220 */ /* 0x000fe20000400000 */
[----:B------:R-:W-:Y:S01]  /*4bf0*/  F2FP.BF16.F32.PACK_AB R155, R162, R159 ;  /* 0x0000009fa29b723e */ /* 0x000fe200000010ff */
[----:B------:R-:W-:Y:S01]  /*4c00*/  FFMA R15, R190, R15, R183 ;  /* 0x0000000fbe0f7223 */ /* 0x000fe200000000b7 */
[----:B------:R-:W-:Y:S01]  /*4c10*/  F2FP.BF16.F32.PACK_AB R156, R161, R156 ;  /* 0x0000009ca19c723e */ /* 0x000fe200000010ff */
[----:B------:R-:W-:Y:S01]  /*4c20*/  FMUL R25, R25, R21 ;  /* 0x0000001519197220 */ /* 0x000fe20000400000 */
[----:B------:R-:W-:Y:S01]  /*4c30*/  F2FP.BF16.F32.PACK_AB R157, R166, R163 ;  /* 0x000000a3a69d723e */ /* 0x000fe200000010ff */
[----:B------:R-:W-:Y:S01]  /*4c40*/  FMUL R28, R28, R21 ;  /* 0x000000151c1c7220 */ /* 0x000fe20000400000 */
[----:B------:R-:W-:Y:S01]  /*4c50*/  F2FP.BF16.F32.PACK_AB R160, R164, R169 ;  /* 0x000000a9a4a0723e */ /* 0x000fe200000010ff */
[-C--:B------:R-:W-:Y:S01]  /*4c60*/  FMUL R29, R29, R21.reuse ;  /* 0x000000151d1d7220 */ /* 0x080fe20000400000 */
        /* <DEDUP_REMOVED lines=59> */
[----:B------:R-:W-:Y:S01]  /*5020*/  FMUL R149, R149, R21 ;  /* 0x0000001595957220 */ /* 0x000fe20000400000 */
        /* <DEDUP_REMOVED lines=64> */
[----:B------:R-:W-:-:S02]  /*5430*/  F2FP.BF16.F32.PACK_AB R159, R170, R167 ;  /* 0x000000a7aa9f723e */ /* 0x000fc400000010ff */
[----:B------:R-:W-:Y:S02]  /*5440*/  F2FP.BF16.F32.PACK_AB R161, R171, R174 ;  /* 0x000000aeaba1723e */ /* 0x000fe400000010ff */
[----:B------:R-:W-:Y:S02]  /*5450*/  F2FP.BF16.F32.PACK_AB R162, R168, R173 ;  /* 0x000000ada8a2723e */ /* 0x000fe400000010ff */
[----:B------:R-:W-:Y:S02]  /*5460*/  F2FP.BF16.F32.PACK_AB R163, R175, R178 ;  /* 0x000000b2afa3723e */ /* 0x000fe400000010ff */
[----:B------:R-:W-:Y:S02]  /*5470*/  F2FP.BF16.F32.PACK_AB R164, R172, R177 ;  /* 0x000000b1aca4723e */ /* 0x000fe400000010ff */
[----:B------:R-:W-:Y:S02]  /*5480*/  F2FP.BF16.F32.PACK_AB R165, R189, R180 ;  /* 0x000000b4bda5723e */ /* 0x000fe400000010ff */
[----:B------:R-:W-:Y:S01]  /*5490*/  F2FP.BF16.F32.PACK_AB R166, R176, R181 ;  /* 0x000000b5b0a6723e */ /* 0x000fe200000010ff */
[----:B-1-3--:R-:W-:Y:S06]  /*54a0*/  @!P0 BRA `(.L_x_27) ;  /* 0x0000000000048947 */ /* 0x00afec0003800000 */
[----:B------:R-:W-:Y:S01]  /*54b0*/  BPT.TRAP 0x1 ;  /* 0x000000040000795c */ /* 0x000fe20000300000 */
.L_x_27:
[----:B------:R-:W-:Y:S05]  /*54c0*/  @P2 BRA `(.L_x_28) ;  /* 0x0000000000082947 */ /* 0x000fea0003800000 */
[----:B------:R-:W1:Y:S02]  /*54d0*/  SYNCS.PHASECHK.TRANS64.TRYWAIT P2, [UR5+0x38000], R179 ;  /* 0x038000b3ff0075a7 */ /* 0x000e640008040145 */
[----:B-1----:R-:W-:Y:S05]  /*54e0*/  @!P2 BRA `(.L_x_29) ;  /* 0x0000007000d8a947 */ /* 0x002fea0003800000 */
.L_x_28:
[----:B------:R-:W-:Y:S01]  /*54f0*/  R2UR UR5, R23 ;  /* 0x00000000170572ca */ /* 0x000fe200000e0000 */
[----:B------:R-:W-:Y:S01]  /*5500*/  WARPGROUP.ARRIVE ;  /* 0x00000000000079c5 */ /* 0x000fe20000000000 */
[----:B------:R-:W-:Y:S01]  /*5510*/  UMOV UR11, 0x40000040 ;  /* 0x40000040000b7882 */ /* 0x000fe20000000000 */
[----:B------:R-:W-:Y:S01]  /*5520*/  UMOV UR15, 0x40000040 ;  /* 0x40000040000f7882 */ /* 0x000fe20000000000 */
[----:B------:R-:W-:-:S09]  /*5530*/  F2FP.BF16.F32.PACK_AB R167, R191, R188 ;  /* 0x000000bcbfa7723e */ /* 0x000fd200000010ff */
[----:B------:R-:W-:-:S04]  /*5540*/  ULEA UR10, UR4, UR5, 0xb ;  /* 0x00000005040a7291 */ /* 0x000fc8000f8e583f */
[----:B------:R-:W-:-:S05]  /*5550*/  UIADD3 UR14, UR10, 0x80, URZ ;  /* 0x000000800a0e7890 */ /* 0x000fca000fffe03f */
[----:B------:R-:W-:Y:S01]  /*5560*/  HGMMA.64x256x16.F32.BF16 R24, R152, gdesc[UR8].tnspB, R24, gsb0 ;  /* 0x43e0000898187df0 */ /* 0x000fe20008001818 */
[----:B------:R-:W-:Y:S02]  /*5570*/  UMOV UR11, 0x40000040 ;  /* 0x40000040000b7882 */ /* 0x000fe40000000000 */
[----:B------:R-:W-:Y:S02]  /*5580*/  WARPGROUP.DEPBAR.LE gsb0, 0x0 ;  /* 0x00008000000079c5 */ /* 0x000fe40000010000 */
[----:B------:R-:W-:-:S15]  /*5590*/  WARPGROUP.ARRIVE ;  /* 0x00000000000079c5 */ /* 0x000fde0000000000 */
[----:B------:R-:W-:-:S08]  /*55a0*/  NOP ;  /* 0x0000000000007918 */ /* 0x000fd00000000000 */
[----:B------:R-:W-:Y:S01]  /*55b0*/  HGMMA.64x256x16.F32.BF16 R24, R156, gdesc[UR12].tnspB, R24, gsb0 ;  /* 0x43e0000c9c187df0 */ /* 0x000fe20008001818 */
[----:B------:R-:W-:Y:S01]  /*55c0*/  UIADD3 UR14, UR10, 0x100, URZ ;  /* 0x000001000a0e7890 */ /* 0x000fe2000fffe03f */
[----:B------:R-:W-:Y:S01]  /*55d0*/  UMOV UR15, 0x40000040 ;  /* 0x40000040000f7882 */ /* 0x000fe20000000000 */
[----:B------:R-:W-:Y:S01]  /*55e0*/  UIADD3 UR10, UR10, 0x180, URZ ;  /* 0x000001800a0a7890 */ /* 0x000fe2000fffe03f */
[----:B------:R-:W-:Y:S02]  /*55f0*/  WARPGROUP.DEPBAR.LE gsb0, 0x0 ;  /* 0x00008000000079c5 */ /* 0x000fe40000010000 */
[----:B------:R-:W-:-:S15]  /*5600*/  WARPGROUP.ARRIVE ;  /* 0x00000000000079c5 */ /* 0x000fde0000000000 */
[----:B------:R-:W-:-:S07]  /*5610*/  NOP ;  /* 0x0000000000007918 */ /* 0x000fce0000000000 */
[----:B------:R-:W-:Y:S03]  /*5620*/  HGMMA.64x256x16.F32.BF16 R24, R160, gdesc[UR12].tnspB, R24, gsb0 ;  /* 0x43e0000ca0187df0 */ /* 0x000fe60008001818 */
[----:B------:R-:W-:Y:S02]  /*5630*/  WARPGROUP.DEPBAR.LE gsb0, 0x0 ;  /* 0x00008000000079c5 */ /* 0x000fe40000010000 */
[----:B------:R-:W-:-:S15]  /*5640*/  WARPGROUP.ARRIVE ;  /* 0x00000000000079c5 */ /* 0x000fde0000000000 */
[----:B------:R-:W-:-:S08]  /*5650*/  NOP ;  /* 0x0000000000007918 */ /* 0x000fd00000000000 */
[----:B------:R-:W-:Y:S03]  /*5660*/  HGMMA.64x256x16.F32.BF16 R24, R164, gdesc[UR8].tnspB, R24, gsb0 ;  /* 0x43e00008a4187df0 */ /* 0x000fe60008001818 */
[----:B------:R-:W-:Y:S02]  /*5670*/  WARPGROUP.DEPBAR.LE gsb0, 0x0 ;  /* 0x00008000000079c5 */ /* 0x000fe40000010000 */
[----:B------:R-:W-:Y:S05]  /*5680*/  @!P0 BRA `(.L_x_30) ;  /* 0x0000000000048947 */ /* 0x000fea0003800000 */
[----:B------:R-:W-:Y:S01]  /*5690*/  BPT.TRAP 0x1 ;  /* 0x000000040000795c */ /* 0x000fe20000300000 */
.L_x_30:
[----:B------:R-:W-:-:S04]  /*56a0*/  ULEA UR5, UR7, UR60, 0x3 ;  /* 0x0000003c07057291 */ /* 0x000fc8000f8e183f */
[----:B------:R-:W-:-:S04]  /*56b0*/  UIADD3 UR5, UR5, 0x38028, URZ ;  /* 0x0003802805057890 */ /* 0x000fc8000fffe03f */
[----:B------:R-:W-:-:S09]  /*56c0*/  UPRMT UR5, URZ, 0x654, UR5 ;  /* 0x000006543f057896 */ /* 0x000fd20008000005 */
[----:B------:R-:W-:Y:S01]  /*56d0*/  SYNCS.ARRIVE.TRANS64.RED.A1T0 RZ, [UR5], RZ ;  /* 0x000000ffffff79a7 */ /* 0x000fe20008100405 */
[----:B------:R-:W-:Y:S05]  /*56e0*/  @P1 BRA `(.L_x_31) ;  /* 0x0000000000041947 */ /* 0x000fea0003800000 */
[----:B------:R-:W-:Y:S01]  /*56f0*/  BPT.TRAP 0x1 ;  /* 0x000000040000795c */ /* 0x000fe20000300000 */
.L_x_31:
[----:B------:R-:W-:-:S04]  /*5700*/  UIADD3 UR7, UR7, 0x1, URZ ;  /* 0x0000000107077890 */ /* 0x000fc8000fffe03f */
[----:B------:R-:W-:-:S04]  /*5710*/  UISETP.NE.AND UP0, UPT, UR7, 0x5, UPT ;  /* 0x000000050700788c */ /* 0x000fc8000bf05270 */
[----:B------:R-:W-:Y:S01]  /*5720*/  USEL UR7, UR7, URZ, UP0 ;  /* 0x0000003f07077287 */ /* 0x000fe20008000000 */
[----:B------:R-:W-:Y:S11]  /*5730*/  @!P0 BRA `(.L_x_32) ;  /* 0x0000000000048947 */ /* 0x000ff60003800000 */
[----:B------:R-:W-:Y:S01]  /*5740*/  BPT.TRAP 0x1 ;  /* 0x000000040000795c */ /* 0x000fe20000300000 */
.L_x_32:
[----:B------:R-:W-:-:S04]  /*5750*/  ULEA UR5, UR7, UR60, 0x3 ;  /* 0x0000003c07057291 */ /* 0x000fc8000f8e183f */
[----:B------:R-:W-:-:S04]  /*5760*/  UIADD3 UR5, UR5, 0x38028, URZ ;  /* 0x0003802805057890 */ /* 0x000fc8000fffe03f */
[----:B------:R-:W-:-:S09]  /*5770*/  UPRMT UR5, URZ, 0x654, UR5 ;  /* 0x000006543f057896 */ /* 0x000fd20008000005 */
[----:B------:R-:W-:Y:S01]  /*5780*/  SYNCS.ARRIVE.TRANS64.RED.A1T0 RZ, [UR5], RZ ;  /* 0x000000ffffff79a7 */ /* 0x000fe20008100405 */
[----:B------:R-:W-:Y:S05]  /*5790*/  @P1 BRA `(.L_x_33) ;  /* 0x0000000000041947 */ /* 0x000fea0003800000 */
[----:B------:R-:W-:Y:S01]  /*57a0*/  BPT.TRAP 0x1 ;  /* 0x000000040000795c */ /* 0x000fe20000300000 */
.L_x_33:
[----:B------:R-:W-:Y:S01]  /*57b0*/  UIADD3 UR4, UR4, 0x1, URZ ;  /* 0x0000000104047890 */ /* 0x000fe2000fffe03f */
[C---:B------:R-:W-:Y:S01]  /*57c0*/  ISETP.GT.AND P2, PT, R20.reuse, 0x1, PT ;  /* 0x000000011400780c */ /* 0x040fe20003f44270 */
[----:B------:R-:W-:Y:S01]  /*57d0*/  UIADD3 UR7, UR7, 0x1, URZ ;  /* 0x0000000107077890 */ /* 0x000fe2000fffe03f */
[----:B------:R-:W-:Y:S01]  /*57e0*/  IADD3 R17, R17, 0x40, RZ ;  /* 0x0000004011117810 */ /* 0x000fe20007ffe0ff */
[----:B------:R-:W-:Y:S01]  /*57f0*/  UISETP.NE.AND UP2, UPT, UR4, 0x5, UPT ;  /* 0x000000050400788c */ /* 0x000fe2000bf45270 */
[----:B-1----:R-:W-:Y:S01]  /*5800*/  IADD3 R22, R20, -0x1, RZ ;  /* 0xffffffff14167810 */ /* 0x002fe20007ffe0ff */
[----:B------:R-:W-:Y:S01]  /*5810*/  UISETP.NE.AND UP0, UPT, UR7, 0x5, UPT ;  /* 0x000000050700788c */ /* 0x000fe2000bf05270 */
[----:B------:R-:W-:Y:S01]  /*5820*/  MOV R21, R18 ;  /* 0x0000001200157202 */ /* 0x000fe20000000f00 */
[----:B------:R-:W-:Y:S01]  /*5830*/  USEL UR5, URZ, 0x1, UP2 ;  /* 0x000000013f057887 */ /* 0x000fe20009000000 */
[----:B------:R-:W-:Y:S01]  /*5840*/  MOV R185, R13 ;  /* 0x0000000d00b97202 */ /* 0x000fe20000000f00 */
[----:B------:R-:W-:-:S02]  /*5850*/  USEL UR7, UR7, URZ, UP0 ;  /* 0x0000003f07077287 */ /* 0x000fc40008000000 */
[----:B------:R-:W-:Y:S02]  /*5860*/  USEL UR4, UR4, URZ, UP2 ;  /* 0x0000003f04047287 */ /* 0x000fe40009000000 */
[----:B------:R-:W-:Y:S01]  /*5870*/  LOP3.LUT R184, R19, UR5, RZ, 0x3c, !PT ;  /* 0x0000000513b87c12 */ /* 0x000fe2000f8e3cff */
[----:B------:R-:W-:Y:S09]  /*5880*/  @P2 BRA `(.L_x_34) ;  /* 0xffffffdc00082947 */ /* 0x000ff2000383ffff */
.L_x_23:
[----:B------:R-:W-:-:S13]  /*5890*/  ISETP.GE.AND P2, PT, R20, RZ, PT ;  /* 0x000000ff1400720c */ /* 0x000fda0003f46270 */
[----:B------:R-:W-:Y:S05]  /*58a0*/  @!P2 BRA `(.L_x_35) ;  /* 0x000000280010a947 */ /* 0x000fea0003800000 */
[----:B------:R-:W-:Y:S01]  /*58b0*/  IADD3 R19, R20, 0x1, RZ ;  /* 0x0000000114137810 */ /* 0x000fe20007ffe0ff */
[----:B------:R-:W-:Y:S01]  /*58c0*/  ULDC UR6, c[0x0][0x604] ;  /* 0x0001810000067ab9 */ /* 0x000fe20000000800 */
[----:B--2---:R-:W-:Y:S02]  /*58d0*/  MOV R21, R18 ;  /* 0x0000001200157202 */ /* 0x004fe40000000f00 */
[----:B------:R-:W-:-:S07]  /*58e0*/  MOV R22, R13 ;  /* 0x0000000d00167202 */ /* 0x000fce0000000f00 */
.L_x_46:
[----:B------:R-:W-:Y:S05]  /*58f0*/  @!P0 BRA `(.L_x_36) ;  /* 0x0000000000048947 */ /* 0x000fea0003800000 */
[----:B------:R-:W-:Y:S01]  /*5900*/  BPT.TRAP 0x1 ;  /* 0x000000040000795c */ /* 0x000fe20000300000 */
.L_x_36:
[----:B------:R-:W-:Y:S01]  /*5910*/  ULEA UR5, UR4, UR60, 0x3 ;  /* 0x0000003c04057291 */ /* 0x000fe2000f8e183f */
[----:B------:R-:W-:-:S08]  /*5920*/  SHF.L.U32 R13, R184, 0x1f, RZ ;  /* 0x0000001fb80d7819 */ /* 0x000fd000000006ff */
[----:B------:R-:W1:Y:S02]  /*5930*/  SYNCS.PHASECHK.TRANS64.TRYWAIT P2, [UR5+0x38000], R13 ;  /* 0x0380000dff0075a7 */ /* 0x000e640008040145 */
[----:B-1----:R-:W-:Y:S05]  /*5940*/  @!P2 BRA `(.L_x_37) ;  /* 0x0000006c00d8a947 */ /* 0x002fea0003800000 */
.L_x_118:
[----:B------:R-:W-:Y:S01]  /*5950*/  R2UR UR56, R4 ;  /* 0x00000000043872ca */ /* 0x000fe200000e0000 */
[----:B------:R-:W-:Y:S01]  /*5960*/  ULEA UR5, UR4, UR61, 0xb ;  /* 0x0000003d04057291 */ /* 0x000fe2000f8e583f */
[----:B------:R-:W-:Y:S01]  /*5970*/  R2UR UR57, R5 ;  /* 0x00000000053972ca */ /* 0x000fe200000e0000 */
[----:B------:R-:W-:Y:S01]  /*5980*/  WARPGROUP.ARRIVE ;  /* 0x00000000000079c5 */ /* 0x000fe20000000000 */
[----:B------:R-:W-:Y:S01]  /*5990*/  UMOV UR59, 0x40000040 ;  /* 0x40000040003b7882 */ /* 0x000fe20000000000 */
[----:B------:R-:W-:Y:S01]  /*59a0*/  UIADD3 UR10, UR5, 0x6, URZ ;  /* 0x00000006050a7890 */ /* 0x000fe2000fffe03f */
[----:B------:R-:W-:Y:S02]  /*59b0*/  UMOV UR11, 0x40000040 ;  /* 0x40000040000b7882 */ /* 0x000fe40000000000 */
[----:B------:R-:W-:Y:S01]  /*59c0*/  UMOV UR58, UR5 ;  /* 0x00000005003a7c82 */ /* 0x000fe20008000000 */
[----:B------:R-:W-:Y:S01]  /*59d0*/  UIADD3 UR14, UR5, 0x200, URZ ;  /* 0x00000200050e7890 */ /* 0x000fe2000fffe03f */
[----:B------:R-:W-:Y:S01]  /*59e0*/  UMOV UR15, 0x40000040 ;  /* 0x40000040000f7882 */ /* 0x000fe20000000000 */
[----:B------:R-:W-:Y:S01]  /*59f0*/  UIADD3 UR18, UR5, 0x202, URZ ;  /* 0x0000020205127890 */ /* 0x000fe2000fffe03f */
[----:B------:R-:W-:-:S03]  /*5a00*/  UMOV UR19, 0x40000040 ;  /* 0x4000004000137882 */ /* 0x000fc60000000000 */
[----:B------:R-:W-:Y:S01]  /*5a10*/  HGMMA.64x64x16.F32.BF16 R152, gdesc[UR56], RZ, !UPT, gsb0 ;  /* 0x00e00000389879f0 */ /* 0x000fe2000c0018ff */
[----:B------:R-:W-:Y:S01]  /*5a20*/  R2UR UR56, R6 ;  /* 0x00000000063872ca */ /* 0x000fe200000e0000 */
[----:B------:R-:W-:Y:S01]  /*5a30*/  UIADD3 UR58, UR5, 0x2, URZ ;  /* 0x00000002053a7890 */ /* 0x000fe2000fffe03f */
[----:B------:R-:W-:Y:S01]  /*5a40*/  R2UR UR57, R7 ;  /* 0x00000000073972ca */ /* 0x000fe200000e0000 */
        /* <DEDUP_REMOVED lines=29> */
[----:B------:R-:W-:Y:S02]  /*5c20*/  WARPGROUP.DEPBAR.LE gsb0, 0x0 ;  /* 0x00008000000079c5 */ /* 0x000fe40000010000 */
[----:B------:R-:W-:-:S09]  /*5c30*/  WARPGROUP.ARRIVE ;  /* 0x00000000000079c5 */ /* 0x000fd20000000000 */
[----:B------:R-:W-:Y:S01]  /*5c40*/  HGMMA.64x64x16.F32.BF16 R152, gdesc[UR56], R152, gsb0 ;  /* 0x00e00000389879f0 */ /* 0x000fe20008001898 */
[----:B------:R-:W-:Y:S01]  /*5c50*/  R2UR UR56, R10 ;  /* 0x000000000a3872ca */ /* 0x000fe200000e0000 */
[----:B------:R-:W-:Y:S01]  /*5c60*/  UIADD3 UR58, UR5, 0x606, URZ ;  /* 0x00000606053a7890 */ /* 0x000fe2000fffe03f */
        /* <DEDUP_REMOVED lines=46> */
.L_x_38:
[----:B-1----:R-:W-:Y:S01]  /*5f50*/  IADD3 R13, R17, 0x1, RZ ;  /* 0x00000001110d7810 */ /* 0x002fe20007ffe0ff */
[----:B------:R-:W-:Y:S01]  /*5f60*/  ULEA UR5, UR4, UR60, 0x3 ;  /* 0x0000003c04057291 */ /* 0x000fe2000f8e183f */
[----:B------:R-:W-:Y:S02]  /*5f70*/  ISETP.GE.AND P2, PT, R3, R17, PT ;  /* 0x000000110300720c */ /* 0x000fe40003f46270 */
[----:B------:R-:W-:Y:S02]  /*5f80*/  IADD3 R18, R17, 0x8, RZ ;  /* 0x0000000811127810 */ /* 0x000fe40007ffe0ff */
[----:B------:R-:W-:Y:S02]  /*5f90*/  ISETP.GE.AND P3, PT, R3, R13, PT ;  /* 0x0000000d0300720c */ /* 0x000fe40003f66270 */
[----:B------:R-:W-:Y:S02]  /*5fa0*/  FSEL R152, R152, -INF , P2 ;  /* 0xff80000098987808 */ /* 0x000fe40001000000 */
[----:B------:R-:W-:-:S02]  /*5fb0*/  IADD3 R184, R17, 0x9, RZ ;  /* 0x0000000911b87810 */ /* 0x000fc40007ffe0ff */
[----:B------:R-:W-:Y:S02]  /*5fc0*/  ISETP.GE.AND P2, PT, R3, R18, PT ;  /* 0x000000120300720c */ /* 0x000fe40003f46270 */
[----:B------:R-:W-:Y:S02]  /*5fd0*/  FSEL R153, R153, -INF , P3 ;  /* 0xff80000099997808 */ /* 0x000fe40001800000 */
[----:B------:R-:W-:Y:S02]  /*5fe0*/  FMNMX R188, R152, R21, !PT ;  /* 0x0000001598bc7209 */ /* 0x000fe40007800000 */
[----:B------:R-:W-:Y:S02]  /*5ff0*/  IADD3 R186, R17, 0x10, RZ ;  /* 0x0000001011ba7810 */ /* 0x000fe40007ffe0ff */
[----:B------:R-:W-:Y:S02]  /*6000*/  ISETP.GE.AND P3, PT, R3, R184, PT ;  /* 0x000000b80300720c */ /* 0x000fe40003f66270 */
[----:B------:R-:W-:-:S02]  /*6010*/  FSEL R156, R156, -INF , P2 ;  /* 0xff8000009c9c7808 */ /* 0x000fc40001000000 */
[----:B------:R-:W-:Y:S02]  /*6020*/  FMNMX R185, R153, R188, !PT ;  /* 0x000000bc99b97209 */ /* 0x000fe40007800000 */
[----:B------:R-:W-:Y:S02]  /*6030*/  IADD3 R187, R17, 0x11, RZ ;  /* 0x0000001111bb7810 */ /* 0x000fe40007ffe0ff */
[----:B------:R-:W-:Y:S02]  /*6040*/  ISETP.GE.AND P2, PT, R3, R186, PT ;  /* 0x000000ba0300720c */ /* 0x000fe40003f46270 */
[----:B------:R-:W-:Y:S02]  /*6050*/  FSEL R157, R157, -INF , P3 ;  /* 0xff8000009d9d7808 */ /* 0x000fe40001800000 */
[----:B------:R-:W-:Y:S02]  /*6060*/  FMNMX R190, R156, R185, !PT ;  /* 0x000000b99cbe7209 */ /* 0x000fe40007800000 */
        /* <DEDUP_REMOVED lines=40> */
[----:B------:R-:W-:Y:S02]  /*62f0*/  ISETP.GE.AND P3, PT, R3, R197, PT ;  /* 0x000000c50300720c */ /* 0x000fe40003f66270 */
[----:B------:R-:W-:Y:S02]  /*6300*/  FSEL R180, R180, -INF , P2 ;  /* 0xff800000b4b47808 */ /* 0x000fe40001000000 */
[----:B------:R-:W-:-:S02]  /*6310*/  FMNMX R185, R177, R198, !PT ;  /* 0x000000c6b1b97209 */ /* 0x000fc40007800000 */
[----:B------:R-:W-:Y:S02]  /*6320*/  FSEL R181, R181, -INF , P3 ;  /* 0xff800000b5b57808 */ /* 0x000fe40001800000 */
[----:B------:R-:W-:Y:S02]  /*6330*/  FMNMX R198, R180, R185, !PT ;  /* 0x000000b9b4c67209 */ /* 0x000fe40007800000 */
[C---:B------:R-:W-:Y:S02]  /*6340*/  ISETP.GE.AND P2, PT, R0.reuse, R17, PT ;  /* 0x000000110000720c */ /* 0x040fe40003f46270 */
[----:B------:R-:W-:Y:S02]  /*6350*/  FMNMX R198, R181, R198, !PT ;  /* 0x000000c6b5c67209 */ /* 0x000fe40007800000 */
[C---:B------:R-:W-:Y:S02]  /*6360*/  ISETP.GE.AND P3, PT, R0.reuse, R13, PT ;  /* 0x0000000d0000720c */ /* 0x040fe40003f66270 */
[----:B------:R-:W-:Y:S01]  /*6370*/  ISETP.GE.AND P4, PT, R0, R187, PT ;  /* 0x000000bb0000720c */ /* 0x000fe20003f86270 */
[----:B------:R-:W1:Y:S01]  /*6380*/  SHFL.BFLY PT, R185, R198, 0x1, 0x1f ;  /* 0x0c201f00c6b97f89 */ /* 0x000e6200000e0000 */
[----:B------:R-:W-:-:S02]  /*6390*/  FSEL R155, R155, -INF , P3 ;  /* 0xff8000009b9b7808 */ /* 0x000fc40001800000 */
[C---:B------:R-:W-:Y:S02]  /*63a0*/  ISETP.GE.AND P3, PT, R0.reuse, R184, PT ;  /* 0x000000b80000720c */ /* 0x040fe40003f66270 */
[----:B------:R-:W-:Y:S02]  /*63b0*/  FSEL R163, R163, -INF , P4 ;  /* 0xff800000a3a37808 */ /* 0x000fe40002000000 */
[----:B------:R-:W-:Y:S02]  /*63c0*/  FSEL R159, R159, -INF , P3 ;  /* 0xff8000009f9f7808 */ /* 0x000fe40001800000 */
[C---:B------:R-:W-:Y:S02]  /*63d0*/  ISETP.GE.AND P3, PT, R0.reuse, R188, PT ;  /* 0x000000bc0000720c */ /* 0x040fe40003f66270 */
[----:B------:R-:W-:Y:S02]  /*63e0*/  ISETP.GE.AND P4, PT, R0, R190, PT ;  /* 0x000000be0000720c */ /* 0x000fe40003f86270 */
[----:B------:R-:W-:-:S02]  /*63f0*/  FSEL R166, R166, -INF , P3 ;  /* 0xff800000a6a67808 */ /* 0x000fc40001800000 */
[----:B------:R-:W-:Y:S02]  /*6400*/  ISETP.GE.AND P3, PT, R0, R191, PT ;  /* 0x000000bf0000720c */ /* 0x000fe40003f66270 */
[----:B------:R-:W-:Y:S02]  /*6410*/  FSEL R170, R170, -INF , P4 ;  /* 0xff800000aaaa7808 */ /* 0x000fe40002000000 */
[----:B------:R-:W-:Y:S02]  /*6420*/  FSEL R171, R171, -INF , P3 ;  /* 0xff800000abab7808 */ /* 0x000fe40001800000 */
[C---:B------:R-:W-:Y:S02]  /*6430*/  ISETP.GE.AND P3, PT, R0.reuse, R195, PT ;  /* 0x000000c30000720c */ /* 0x040fe40003f66270 */
[----:B------:R-:W-:Y:S02]  /*6440*/  ISETP.GE.AND P4, PT, R0, R194, PT ;  /* 0x000000c20000720c */ /* 0x000fe40003f86270 */
[----:B-1----:R-:W-:-:S02]  /*6450*/  FMNMX R199, R198, R185, !PT ;  /* 0x000000b9c6c77209 */ /* 0x002fc40007800000 */
[----:B------:R-:W-:Y:S02]  /*6460*/  FSEL R185, R154, -INF , P2 ;  /* 0xff8000009ab97808 */ /* 0x000fe40001000000 */
[----:B------:R-:W-:Y:S01]  /*6470*/  ISETP.GE.AND P2, PT, R0, R18, PT ;  /* 0x000000120000720c */ /* 0x000fe20003f46270 */
[----:B------:R-:W1:Y:S01]  /*6480*/  SHFL.BFLY PT, R200, R199, 0x2, 0x1f ;  /* 0x0c401f00c7c87f89 */ /* 0x000e6200000e0000 */
[----:B------:R-:W-:Y:S02]  /*6490*/  FMNMX R18, R185, R22, !PT ;  /* 0x00000016b9127209 */ /* 0x000fe40007800000 */
[----:B------:R-:W-:Y:S02]  /*64a0*/  FSEL R158, R158, -INF , P2 ;  /* 0xff8000009e9e7808 */ /* 0x000fe40001000000 */
[----:B------:R-:W-:Y:S02]  /*64b0*/  FMNMX R13, R155, R18, !PT ;  /* 0x000000129b0d7209 */ /* 0x000fe40007800000 */
[----:B------:R-:W-:-:S02]  /*64c0*/  ISETP.GE.AND P2, PT, R0, R186, PT ;  /* 0x000000ba0000720c */ /* 0x000fc40003f46270 */
[----:B------:R-:W-:Y:S02]  /*64d0*/  FMNMX R18, R158, R13, !PT ;  /* 0x0000000d9e127209 */ /* 0x000fe40007800000 */
[----:B------:R-:W-:Y:S02]  /*64e0*/  FSEL R162, R162, -INF , P2 ;  /* 0xff800000a2a27808 */ /* 0x000fe40001000000 */
[----:B------:R-:W-:Y:S02]  /*64f0*/  FMNMX R13, R159, R18, !PT ;  /* 0x000000129f0d7209 */ /* 0x000fe40007800000 */
[----:B------:R-:W-:Y:S02]  /*6500*/  ISETP.GE.AND P2, PT, R0, R189, PT ;  /* 0x000000bd0000720c */ /* 0x000fe40003f46270 */
[----:B------:R-:W-:Y:S02]  /*6510*/  FMNMX R154, R162, R13, !PT ;  /* 0x0000000da29a7209 */ /* 0x000fe40007800000 */
[----:B------:R-:W-:-:S02]  /*6520*/  FSEL R167, R167, -INF , P2 ;  /* 0xff800000a7a77808 */ /* 0x000fc40001000000 */
[----:B------:R-:W-:Y:S02]  /*6530*/  FMNMX R13, R163, R154, !PT ;  /* 0x0000009aa30d7209 */ /* 0x000fe40007800000 */
[----:B------:R-:W-:Y:S02]  /*6540*/  ISETP.GE.AND P2, PT, R0, R193, PT ;  /* 0x000000c10000720c */ /* 0x000fe40003f46270 */
[----:B-1----:R-:W-:Y:S02]  /*6550*/  FMNMX R18, R199, R200, !PT ;  /* 0x000000c8c7127209 */ /* 0x002fe40007800000 */
[----:B------:R-:W-:Y:S02]  /*6560*/  FMNMX R186, R166, R13, !PT ;  /* 0x0000000da6ba7209 */ /* 0x000fe40007800000 */
[----:B------:R-:W-:Y:S02]  /*6570*/  FSETP.NEU.AND P5, PT, R18, -INF , PT ;  /* 0xff8000001200780b */ /* 0x000fe40003fad000 */
[----:B------:R-:W-:-:S02]  /*6580*/  FMNMX R13, R167, R186, !PT ;  /* 0x000000baa70d7209 */ /* 0x000fc40007800000 */
[----:B------:R-:W-:Y:S02]  /*6590*/  FSEL R154, R18, RZ, P5 ;  /* 0x000000ff129a7208 */ /* 0x000fe40002800000 */
[----:B------:R-:W-:Y:S02]  /*65a0*/  ISETP.GE.AND P5, PT, R0, R192, PT ;  /* 0x000000c00000720c */ /* 0x000fe40003fa6270 */
[----:B------:R-:W-:Y:S01]  /*65b0*/  FMNMX R186, R170, R13, !PT ;  /* 0x0000000daaba7209 */ /* 0x000fe20007800000 */
[----:B------:R-:W-:Y:S01]  /*65c0*/  FMUL R184, R154, UR6 ;  /* 0x000000069ab87c20 */ /* 0x000fe20008400000 */
[----:B------:R-:W-:Y:S01]  /*65d0*/  FSEL R174, R174, -INF , P5 ;  /* 0xff800000aeae7808 */ /* 0x000fe20002800000 */
[----:B------:R-:W-:Y:S01]  /*65e0*/  FADD R154, -R154, R21 ;  /* 0x000000159a9a7221 */ /* 0x000fe20000000100 */
[----:B------:R-:W-:Y:S01]  /*65f0*/  FMNMX R13, R171, R186, !PT ;  /* 0x000000baab0d7209 */ /* 0x000fe20007800000 */
[--C-:B------:R-:W-:Y:S01]  /*6600*/  FFMA R152, R152, UR6, -R184.reuse ;  /* 0x0000000698987c23 */ /* 0x100fe200080008b8 */
[--C-:B------:R-:W-:Y:S01]  /*6610*/  FFMA R153, R153, UR6, -R184.reuse ;  /* 0x0000000699997c23 */ /* 0x100fe200080008b8 */
[----:B------:R-:W-:Y:S01]  /*6620*/  FSEL R175, R175, -INF , P2 ;  /* 0xff800000afaf7808 */ /* 0x000fe20001000000 */
[--C-:B------:R-:W-:Y:S01]  /*6630*/  FFMA R156, R156, UR6, -R184.reuse ;  /* 0x000000069c9c7c23 */ /* 0x100fe200080008b8 */
[----:B------:R-:W-:Y:S01]  /*6640*/  FMNMX R186, R174, R13, !PT ;  /* 0x0000000daeba7209 */ /* 0x000fe20007800000 */
[--C-:B------:R-:W-:Y:S01]  /*6650*/  FFMA R157, R157, UR6, -R184.reuse ;  /* 0x000000069d9d7c23 */ /* 0x100fe200080008b8 */
[----:B------:R-:W-:Y:S01]  /*6660*/  FSETP.GEU.AND P6, PT, R152, -126, PT ;  /* 0xc2fc00009800780b */ /* 0x000fe20003fce000 */
[--C-:B------:R-:W-:Y:S01]  /*6670*/  FFMA R160, R160, UR6, -R184.reuse ;  /* 0x00000006a0a07c23 */ /* 0x100fe200080008b8 */
[----:B------:R-:W-:Y:S01]  /*6680*/  FSETP.GEU.AND P2, PT, R153, -126, PT ;  /* 0xc2fc00009900780b */ /* 0x000fe20003f4e000 */
[--C-:B------:R-:W-:Y:S01]  /*6690*/  FFMA R161, R161, UR6, -R184.reuse ;  /* 0x00000006a1a17c23 */ /* 0x100fe200080008b8 */
[----:B------:R-:W-:Y:S01]  /*66a0*/  FMNMX R13, R175, R186, !PT ;  /* 0x000000baaf0d7209 */ /* 0x000fe20007800000 */
[--C-:B------:R-:W-:Y:S01]  /*66b0*/  FFMA R164, R164, UR6, -R184.reuse ;  /* 0x00000006a4a47c23 */ /* 0x100fe200080008b8 */
[----:B------:R-:W-:Y:S01]  /*66c0*/  FSEL R186, R179, -INF , P3 ;  /* 0xff800000b3ba7808 */ /* 0x000fe20001800000 */
[--C-:B------:R-:W-:Y:S01]  /*66d0*/  FFMA R179, R165, UR6, -R184.reuse ;  /* 0x00000006a5b37c23 */ /* 0x100fe200080008b8 */
[----:B------:R-:W-:Y:S01]  /*66e0*/  FSETP.GEU.AND P3, PT, R156, -126, PT ;  /* 0xc2fc00009c00780b */ /* 0x000fe20003f6e000 */
[--C-:B------:R-:W-:Y:S01]  /*66f0*/  FFMA R165, R168, UR6, -R184.reuse ;  /* 0x00000006a8a57c23 */ /* 0x100fe200080008b8 */
[----:B------:R-:W-:Y:S01]  /*6700*/  FSEL R178, R178, -INF , P4 ;  /* 0xff800000b2b27808 */ /* 0x000fe20002000000 */
[--C-:B------:R-:W-:Y:S01]  /*6710*/  FFMA R168, R169, UR6, -R184.reuse ;  /* 0x00000006a9a87c23 */ /* 0x100fe200080008b8 */
[----:B------:R-:W-:Y:S01]  /*6720*/  ISETP.GE.AND P4, PT, R0, R197, PT ;  /* 0x000000c50000720c */ /* 0x000fe20003f86270 */
[----:B------:R-:W-:Y:S01]  /*6730*/  @!P6 FMUL R152, R152, 0.5 ;  /* 0x3f0000009898e820 */ /* 0x000fe20000400000 */
[----:B------:R-:W-:Y:S01]  /*6740*/  ISETP.GE.AND P5, PT, R0, R196, PT ;  /* 0x000000c40000720c */ /* 0x000fe20003fa6270 */
[----:B------:R-:W-:Y:S01]  /*6750*/  @!P2 FMUL R153, R153, 0.5 ;  /* 0x3f0000009999a820 */ /* 0x000fe20000400000 */
[----:B------:R-:W-:Y:S01]  /*6760*/  FSEL R183, R183, -INF , P4 ;  /* 0xff800000b7b77808 */ /* 0x000fe20002000000 */
[--C-:B------:R-:W-:Y:S01]  /*6770*/  FFMA R169, R172, UR6, -R184.reuse ;  /* 0x00000006aca97c23 */ /* 0x100fe200080008b8 */
[----:B------:R-:W-:Y:S01]  /*6780*/  FSETP.GEU.AND P4, PT, R157, -126, PT ;  /* 0xc2fc00009d00780b */ /* 0x000fe20003f8e000 */
[----:B------:R-:W1:Y:S01]  /*6790*/  MUFU.EX2 R152, R152 ;  /* 0x0000009800987308 */ /* 0x000e620000000800 */
[----:B------:R-:W-:Y:S01]  /*67a0*/  FSEL R182, R182, -INF , P5 ;  /* 0xff800000b6b67808 */ /* 0x000fe20002800000 */
[----:B------:R-:W-:Y:S01]  /*67b0*/  @!P3 FMUL R156, R156, 0.5 ;  /* 0x3f0000009c9cb820 */ /* 0x000fe20000400000 */
[----:B------:R-:W-:Y:S01]  /*67c0*/  FMNMX R13, R178, R13, !PT ;  /* 0x0000000db20d7209 */ /* 0x000fe20007800000 */
[--C-:B------:R-:W-:Y:S01]  /*67d0*/  FFMA R172, R173, UR6, -R184.reuse ;  /* 0x00000006adac7c23 */ /* 0x100fe200080008b8 */
[----:B------:R-:W-:Y:S01]  /*67e0*/  FSETP.GEU.AND P5, PT, R160, -126, PT ;  /* 0xc2fc0000a000780b */ /* 0x000fe20003fae000 */
[--C-:B------:R-:W-:Y:S01]  /*67f0*/  FFMA R173, R176, UR6, -R184.reuse ;  /* 0x00000006b0ad7c23 */ /* 0x100fe200080008b8 */
[----:B------:R-:W-:Y:S01]  /*6800*/  FMNMX R13, R186, R13, !PT ;  /* 0x0000000dba0d7209 */ /* 0x000fe20007800000 */
[----:B------:R-:W2:Y:S01]  /*6810*/  MUFU.EX2 R153, R153 ;  /* 0x0000009900997308 */ /* 0x000ea20000000800 */
[--C-:B------:R-:W-:Y:S01]  /*6820*/  FFMA R176, R177, UR6, -R184.reuse ;  /* 0x00000006b1b07c23 */ /* 0x100fe200080008b8 */
[--C-:B------:R-:W-:Y:S01]  /*6830*/  FFMA R177, R180, UR6, -R184.reuse ;  /* 0x00000006b4b17c23 */ /* 0x100fe200080008b8 */
[----:B------:R-:W-:Y:S01]  /*6840*/  FMNMX R188, R182, R13, !PT ;  /* 0x0000000db6bc7209 */ /* 0x000fe20007800000 */
[----:B------:R-:W-:Y:S01]  /*6850*/  @!P4 FMUL R157, R157, 0.5 ;  /* 0x3f0000009d9dc820 */ /* 0x000fe20000400000 */
[----:B------:R-:W-:Y:S01]  /*6860*/  FFMA R180, R181, UR6, -R184 ;  /* 0x00000006b5b47c23 */ /* 0x000fe200080008b8 */
[----:B------:R-:W-:Y:S01]  /*6870*/  FMUL R154, R154, UR6 ;  /* 0x000000069a9a7c20 */ /* 0x000fe20008400000 */
[----:B------:R-:W-:Y:S01]  /*6880*/  FMNMX R188, R183, R188, !PT ;  /* 0x000000bcb7bc7209 */ /* 0x000fe20007800000 */
[----:B------:R-:W3:Y:S01]  /*6890*/  MUFU.EX2 R156, R156 ;  /* 0x0000009c009c7308 */ /* 0x000ee20000000800 */
[----:B-1----:R-:W-:Y:S01]  /*68a0*/  @!P6 FMUL R152, R152, R152 ;  /* 0x000000989898e220 */ /* 0x002fe20000400000 */
[----:B------:R-:W-:Y:S01]  /*68b0*/  FSETP.GEU.AND P6, PT, R161, -126, PT ;  /* 0xc2fc0000a100780b */ /* 0x000fe20003fce000 */
[----:B------:R-:W-:Y:S01]  /*68c0*/  @!P5 FMUL R160, R160, 0.5 ;  /* 0x3f000000a0a0d820 */ /* 0x000fe20000400000 */
[----:B------:R-:W1:Y:S04]  /*68d0*/  SHFL.BFLY PT, R13, R188, 0x1, 0x1f ;  /* 0x0c201f00bc0d7f89 */ /* 0x000e6800000e0000 */
        /* <DEDUP_REMOVED lines=15> */
[----:B------:R-:W-:Y:S01]  /*69d0*/  FSETP.GEU.AND P5, PT, R168, -126, PT ;  /* 0xc2fc0000a800780b */ /* 0x000fe20003fae000 */
[----:B------:R-:W2:Y:S04]  /*69e0*/  SHFL.BFLY PT, R188, R13, 0x2, 0x1f ;  /* 0x0c401f000dbc7f89 */ /* 0x000ea800000e0000 */
[----:B------:R-:W-:Y:S01]  /*69f0*/  @!P4 FMUL R165, R165, 0.5 ;  /* 0x3f000000a5a5c820 */ /* 0x000fe20000400000 */
[----:B------:R-:W4:Y:S01]  /*6a00*/  MUFU.EX2 R179, R179 ;  /* 0x000000b300b37308 */ /* 0x000f220000000800 */
[----:B---3--:R-:W-:Y:S01]  /*6a10*/  @!P6 FMUL R161, R161, R161 ;  /* 0x000000a1a1a1e220 */ /* 0x008fe20000400000 */
[----:B------:R-:W-:-:S05]  /*6a20*/  FSETP.GEU.AND P6, PT, R169, -126, PT ;  /* 0xc2fc0000a900780b */ /* 0x000fca0003fce000 */
[----:B------:R-:W-:Y:S01]  /*6a30*/  @!P5 FMUL R168, R168, 0.5 ;  /* 0x3f000000a8a8d820 */ /* 0x000fe20000400000 */
[----:B------:R-:W3:Y:S01]  /*6a40*/  MUFU.EX2 R165, R165 ;  /* 0x000000a500a57308 */ /* 0x000ee20000000800 */
[----:B-1----:R-:W-:Y:S01]  /*6a50*/  @!P2 FMUL R164, R164, R164 ;  /* 0x000000a4a4a4a220 */ /* 0x002fe20000400000 */
[----:B------:R-:W-:-:S05]  /*6a60*/  FSETP.GEU.AND P2, PT, R172, -126, PT ;  /* 0xc2fc0000ac00780b */ /* 0x000fca0003f4e000 */
[----:B------:R-:W-:Y:S01]  /*6a70*/  @!P6 FMUL R169, R169, 0.5 ;  /* 0x3f000000a9a9e820 */ /* 0x000fe20000400000 */
[----:B------:R-:W1:Y:S01]  /*6a80*/  MUFU.EX2 R168, R168 ;  /* 0x000000a800a87308 */ /* 0x000e620000000800 */
[----:B----4-:R-:W-:Y:S01]  /*6a90*/  @!P3 FMUL R179, R179, R179 ;  /* 0x000000b3b3b3b220 */ /* 0x010fe20000400000 */
[----:B------:R-:W-:Y:S02]  /*6aa0*/  FSETP.GEU.AND P3, PT, R173, -126, PT ;  /* 0xc2fc0000ad00780b */ /* 0x000fe40003f6e000 */
[----:B--2---:R-:W-:-:S03]  /*6ab0*/  FMNMX R13, R13, R188, !PT ;  /* 0x000000bc0d0d7209 */ /* 0x004fc60007800000 */
        /* <DEDUP_REMOVED lines=18> */
[----:B------:R-:W2:Y:S01]  /*6be0*/  MUFU.EX2 R176, R176 ;  /* 0x000000b000b07308 */ /* 0x000ea20000000800 */
        /* <DEDUP_REMOVED lines=8> */
[----:B-1----:R-:W-:Y:S01]  /*6c70*/  @!P3 FMUL R173, R173, R173 ;  /* 0x000000adadadb220 */ /* 0x002fe20000400000 */
[----:B------:R-:W-:Y:S01]  /*6c80*/  FSETP.GEU.AND P3, PT, R184, -126, PT ;  /* 0xc2fc0000b800780b */ /* 0x000fe20003f6e000 */
[----:B------:R-:W-:Y:S01]  /*6c90*/  @!P5 FMUL R177, R177, 0.5 ;  /* 0x3f000000b1b1d820 */ /* 0x000fe20000400000 */
[--C-:B------:R-:W-:Y:S01]  /*6ca0*/  FFMA R171, R171, UR6, -R181.reuse ;  /* 0x00000006abab7c23 */ /* 0x100fe200080008b5 */
[----:B------:R-:W1:Y:S01]  /*6cb0*/  MUFU.EX2 R180, R180 ;  /* 0x000000b400b47308 */ /* 0x000e620000000800 */
[--C-:B------:R-:W-:Y:S01]  /*6cc0*/  FFMA R175, R175, UR6, -R181.reuse ;  /* 0x00000006afaf7c23 */ /* 0x100fe200080008b5 */
[--C-:B------:R-:W-:Y:S01]  /*6cd0*/  FFMA R186, R186, UR6, -R181.reuse ;  /* 0x00000006baba7c23 */ /* 0x100fe200080008b5 */
[----:B------:R-:W-:Y:S01]  /*6ce0*/  FFMA R183, R183, UR6, -R181 ;  /* 0x00000006b7b77c23 */ /* 0x000fe200080008b5 */
[----:B------:R-:W-:Y:S01]  /*6cf0*/  @!P2 FMUL R185, R185, 0.5 ;  /* 0x3f000000b9b9a820 */ /* 0x000fe20000400000 */
[----:B--2---:R-:W-:Y:S01]  /*6d00*/  @!P4 FMUL R176, R176, R176 ;  /* 0x000000b0b0b0c220 */ /* 0x004fe20000400000 */
[----:B------:R-:W-:-:S02]  /*6d10*/  FSETP.GEU.AND P4, PT, R158, -126, PT ;  /* 0xc2fc00009e00780b */ /* 0x000fc40003f8e000 */
[----:B------:R-:W2:Y:S01]  /*6d20*/  MUFU.EX2 R177, R177 ;  /* 0x000000b100b17308 */ /* 0x000ea20000000800 */
[----:B------:R-:W-:Y:S01]  /*6d30*/  FADD R22, R161, R176 ;  /* 0x000000b0a1167221 */ /* 0x000fe20000000000 */
[----:B------:R-:W-:-:S06]  /*6d40*/  @!P3 FMUL R184, R184, 0.5 ;  /* 0x3f000000b8b8b820 */ /* 0x000fcc0000400000 */
[----:B------:R3:W4:Y:S01]  /*6d50*/  MUFU.EX2 R155, R185 ;  /* 0x000000b9009b7308 */ /* 0x0007220000000800 */
[----:B-1----:R-:W-:Y:S01]  /*6d60*/  @!P6 FMUL R180, R180, R180 ;  /* 0x000000b4b4b4e220 */ /* 0x002fe20000400000 */
[----:B------:R-:W-:Y:S01]  /*6d70*/  FSETP.GEU.AND P6, PT, R189, -126, PT ;  /* 0xc2fc0000bd00780b */ /* 0x000fe20003fce000 */
[----:B------:R-:W-:-:S05]  /*6d80*/  @!P4 FMUL R158, R158, 0.5 ;  /* 0x3f0000009e9ec820 */ /* 0x000fca0000400000 */
[----:B------:R-:W1:Y:S01]  /*6d90*/  MUFU.EX2 R184, R184 ;  /* 0x000000b800b87308 */ /* 0x000e620000000800 */
[----:B---3--:R-:W-:Y:S01]  /*6da0*/  FFMA R185, R163, UR6, -R181 ;  /* 0x00000006a3b97c23 */ /* 0x008fe200080008b5 */
[----:B--2---:R-:W-:Y:S01]  /*6db0*/  @!P5 FMUL R177, R177, R177 ;  /* 0x000000b1b1b1d220 */ /* 0x004fe20000400000 */
[----:B------:R-:W-:-:S04]  /*6dc0*/  FSETP.GEU.AND P5, PT, R188, -126, PT ;  /* 0xc2fc0000bc00780b */ /* 0x000fc80003fae000 */
[----:B------:R-:W-:Y:S01]  /*6dd0*/  @!P6 FMUL R189, R189, 0.5 ;  /* 0x3f000000bdbde820 */ /* 0x000fe20000400000 */
[----:B------:R2:W3:Y:S01]  /*6de0*/  MUFU.EX2 R159, R158 ;  /* 0x0000009e009f7308 */ /* 0x0004e20000000800 */
[----:B----4-:R-:W-:Y:S01]  /*6df0*/  @!P2 FMUL R155, R155, R155 ;  /* 0x0000009b9b9ba220 */ /* 0x010fe20000400000 */
[----:B------:R-:W-:-:S06]  /*6e00*/  FSETP.GEU.AND P2, PT, R185, -126, PT ;  /* 0xc2fc0000b900780b */ /* 0x000fcc0003f4e000 */
[----:B------:R-:W-:Y:S01]  /*6e10*/  @!P5 FMUL R188, R188, 0.5 ;  /* 0x3f000000bcbcd820 */ /* 0x000fe20000400000 */
[----:B-1----:R-:W-:Y:S01]  /*6e20*/  @!P3 FMUL R184, R184, R184 ;  /* 0x000000b8b8b8b220 */ /* 0x002fe20000400000 */
[----:B------:R-:W-:Y:S01]  /*6e30*/  FSETP.GEU.AND P3, PT, R190, -126, PT ;  /* 0xc2fc0000be00780b */ /* 0x000fe20003f6e000 */
[----:B--2---:R-:W-:Y:S01]  /*6e40*/  FFMA R158, R167, UR6, -R181 ;  /* 0x00000006a79e7c23 */ /* 0x004fe200080008b5 */
[----:B------:R-:W1:Y:S03]  /*6e50*/  MUFU.EX2 R163, R189 ;  /* 0x000000bd00a37308 */ /* 0x000e660000000800 */
[----:B------:R-:W-:Y:S01]  /*6e60*/  @!P2 FMUL R185, R185, 0.5 ;  /* 0x3f000000b9b9a820 */ /* 0x000fe20000400000 */
[----:B---3--:R-:W-:Y:S01]  /*6e70*/  @!P4 FMUL R159, R159, R159 ;  /* 0x0000009f9f9fc220 */ /* 0x008fe20000400000 */
[----:B------:R-:W-:-:S03]  /*6e80*/  FSETP.GEU.AND P4, PT, R158, -126, PT ;  /* 0xc2fc00009e00780b */ /* 0x000fc60003f8e000 */
[----:B------:R2:W3:Y:S03]  /*6e90*/  MUFU.EX2 R162, R188 ;  /* 0x000000bc00a27308 */ /* 0x0004e60000000800 */
[----:B------:R-:W-:-:S05]  /*6ea0*/  @!P3 FMUL R190, R190, 0.5 ;  /* 0x3f000000bebeb820 */ /* 0x000fca0000400000 */
[----:B------:R4:W5:Y:S01]  /*6eb0*/  MUFU.EX2 R166, R185 ;  /* 0x000000b900a67308 */ /* 0x0009620000000800 */
[----:B--2---:R-:W-:Y:S01]  /*6ec0*/  FFMA R188, R170, UR6, -R181 ;  /* 0x00000006aabc7c23 */ /* 0x004fe200080008b5 */
[----:B-1----:R-:W-:Y:S01]  /*6ed0*/  @!P6 FMUL R163, R163, R163 ;  /* 0x000000a3a3a3e220 */ /* 0x002fe20000400000 */
[----:B------:R-:W-:Y:S01]  /*6ee0*/  @!P4 FMUL R158, R158, 0.5 ;  /* 0x3f0000009e9ec820 */ /* 0x000fe20000400000 */
[----:B------:R-:W-:-:S04]  /*6ef0*/  FSETP.GEU.AND P6, PT, R171, -126, PT ;  /* 0xc2fc0000ab00780b */ /* 0x000fc80003fce000 */
[----:B------:R1:W2:Y:S01]  /*6f00*/  MUFU.EX2 R167, R190 ;  /* 0x000000be00a77308 */ /* 0x0002a20000000800 */
[----:B----4-:R-:W-:Y:S01]  /*6f10*/  FFMA R185, R174, UR6, -R181 ;  /* 0x00000006aeb97c23 */ /* 0x010fe200080008b5 */
[----:B---3--:R-:W-:Y:S01]  /*6f20*/  @!P5 FMUL R162, R162, R162 ;  /* 0x000000a2a2a2d220 */ /* 0x008fe20000400000 */
[----:B------:R-:W-:-:S05]  /*6f30*/  FSETP.GEU.AND P5, PT, R188, -126, PT ;  /* 0xc2fc0000bc00780b */ /* 0x000fca0003fae000 */
[----:B------:R3:W4:Y:S01]  /*6f40*/  MUFU.EX2 R170, R158 ;  /* 0x0000009e00aa7308 */ /* 0x0007220000000800 */
[----:B-----5:R-:W-:Y:S01]  /*6f50*/  @!P2 FMUL R166, R166, R166 ;  /* 0x000000a6a6a6a220 */ /* 0x020fe20000400000 */
[----:B------:R-:W-:Y:S01]  /*6f60*/  FSETP.GEU.AND P2, PT, R185, -126, PT ;  /* 0xc2fc0000b900780b */ /* 0x000fe20003f4e000 */
[----:B------:R-:W-:Y:S01]  /*6f70*/  @!P6 FMUL R171, R171, 0.5 ;  /* 0x3f000000ababe820 */ /* 0x000fe20000400000 */
[----:B-1----:R-:W-:Y:S01]  /*6f80*/  FMUL R190, R187, UR6 ;  /* 0x00000006bbbe7c20 */ /* 0x002fe20008400000 */
[----:B------:R-:W-:Y:S01]  /*6f90*/  FADD R187, R21, R22 ;  /* 0x0000001615bb7221 */ /* 0x000fe20000000000 */
[----:B------:R-:W-:Y:S01]  /*6fa0*/  FADD R22, R152, R165 ;  /* 0x000000a598167221 */ /* 0x000fe20000000000 */
[----:B------:R-:W-:Y:S01]  /*6fb0*/  F2FP.BF16.F32.PACK_AB R152, R153, R152 ;  /* 0x000000989998723e */ /* 0x000fe200000010ff */
[----:B------:R-:W-:Y:S01]  /*6fc0*/  @!P5 FMUL R188, R188, 0.5 ;  /* 0x3f000000bcbcd820 */ /* 0x000fe20000400000 */
[----:B--2---:R-:W-:Y:S01]  /*6fd0*/  @!P3 FMUL R167, R167, R167 ;  /* 0x000000a7a7a7b220 */ /* 0x004fe20000400000 */
[----:B------:R-:W-:Y:S01]  /*6fe0*/  FSETP.GEU.AND P3, PT, R175, -126, PT ;  /* 0xc2fc0000af00780b */ /* 0x000fe20003f6e000 */
[----:B---3--:R-:W-:Y:S01]  /*6ff0*/  FFMA R158, R178, UR6, -R181 ;  /* 0x00000006b29e7c23 */ /* 0x008fe200080008b5 */
[----:B------:R-:W1:Y:S01]  /*7000*/  MUFU.EX2 R171, R171 ;  /* 0x000000ab00ab7308 */ /* 0x000e620000000800 */
[----:B------:R-:W-:-:S02]  /*7010*/  F2FP.BF16.F32.PACK_AB R153, R184, R155 ;  /* 0x0000009bb899723e */ /* 0x000fc400000010ff */
[----:B------:R-:W-:Y:S01]  /*7020*/  @!P2 FMUL R185, R185, 0.5 ;  /* 0x3f000000b9b9a820 */ /* 0x000fe20000400000 */
[----:B----4-:R-:W-:Y:S01]  /*7030*/  @!P4 FMUL R170, R170, R170 ;  /* 0x000000aaaaaac220 */ /* 0x010fe20000400000 */
[----:B------:R-:W-:-:S03]  /*7040*/  FSETP.GEU.AND P4, PT, R158, -126, PT ;  /* 0xc2fc00009e00780b */ /* 0x000fc60003f8e000 */
[----:B------:R2:W3:Y:S03]  /*7050*/  MUFU.EX2 R174, R188 ;  /* 0x000000bc00ae7308 */ /* 0x0004e60000000800 */
[----:B------:R-:W-:-:S05]  /*7060*/  @!P3 FMUL R175, R175, 0.5 ;  /* 0x3f000000afafb820 */ /* 0x000fca0000400000 */
[----:B------:R4:W5:Y:S01]  /*7070*/  MUFU.EX2 R178, R185 ;  /* 0x000000b900b27308 */ /* 0x0009620000000800 */
[----:B--2---:R-:W-:Y:S01]  /*7080*/  FFMA R188, R182, UR6, -R181 ;  /* 0x00000006b6bc7c23 */ /* 0x004fe200080008b5 */
[----:B-1----:R-:W-:Y:S01]  /*7090*/  @!P6 FMUL R171, R171, R171 ;  /* 0x000000abababe220 */ /* 0x002fe20000400000 */
[----:B------:R-:W-:Y:S01]  /*70a0*/  @!P4 FMUL R158, R158, 0.5 ;  /* 0x3f0000009e9ec820 */ /* 0x000fe20000400000 */
[----:B------:R-:W-:Y:S02]  /*70b0*/  FADD R181, R157, R172 ;  /* 0x000000ac9db57221 */ /* 0x000fe40000000000 */
[----:B------:R-:W-:Y:S02]  /*70c0*/  FSETP.GEU.AND P6, PT, R188, -126, PT ;  /* 0xc2fc0000bc00780b */ /* 0x000fe40003fce000 */
[----:B------:R-:W1:Y:S01]  /*70d0*/  MUFU.EX2 R175, R175 ;  /* 0x000000af00af7308 */ /* 0x000e620000000800 */
[----:B---3--:R-:W-:Y:S01]  /*70e0*/  @!P5 FMUL R174, R174, R174 ;  /* 0x000000aeaeaed220 */ /* 0x008fe20000400000 */
[----:B------:R-:W-:Y:S01]  /*70f0*/  FSETP.GEU.AND P5, PT, R186, -126, PT ;  /* 0xc2fc0000ba00780b */ /* 0x000fe20003fae000 */
[----:B----4-:R-:W-:-:S05]  /*7100*/  FADD R185, R164, R177 ;  /* 0x000000b1a4b97221 */ /* 0x010fca0000000000 */
[----:B------:R2:W3:Y:S01]  /*7110*/  MUFU.EX2 R182, R158 ;  /* 0x0000009e00b67308 */ /* 0x0004e20000000800 */
[----:B-----5:R-:W-:Y:S01]  /*7120*/  @!P2 FMUL R178, R178, R178 ;  /* 0x000000b2b2b2a220 */ /* 0x020fe20000400000 */
[----:B------:R-:W-:Y:S01]  /*7130*/  FSETP.GEU.AND P2, PT, R183, -126, PT ;  /* 0xc2fc0000b700780b */ /* 0x000fe20003f4e000 */
[----:B------:R-:W-:-:S04]  /*7140*/  @!P6 FMUL R188, R188, 0.5 ;  /* 0x3f000000bcbce820 */ /* 0x000fc80000400000 */
[----:B------:R-:W-:Y:S01]  /*7150*/  @!P5 FMUL R186, R186, 0.5 ;  /* 0x3f000000babad820 */ /* 0x000fe20000400000 */
[----:B-1----:R-:W-:Y:S01]  /*7160*/  @!P3 FMUL R175, R175, R175 ;  /* 0x000000afafafb220 */ /* 0x002fe20000400000 */
[----:B------:R-:W-:Y:S02]  /*7170*/  FSETP.GEU.AND P3, PT, R154, -126, PT ;  /* 0xc2fc00009a00780b */ /* 0x000fe40003f6e000 */
[----:B------:R1:W4:Y:S01]  /*7180*/  MUFU.EX2 R189, R186 ;  /* 0x000000ba00bd7308 */ /* 0x0003220000000800 */
[----:B--2---:R-:W-:-:S03]  /*7190*/  FADD R158, R156, R169 ;  /* 0x000000a99c9e7221 */ /* 0x004fc60000000000 */
[----:B------:R-:W-:Y:S01]  /*71a0*/  @!P2 FMUL R183, R183, 0.5 ;  /* 0x3f000000b7b7a820 */ /* 0x000fe20000400000 */
[----:B------:R-:W-:Y:S01]  /*71b0*/  FADD R185, R158, R185 ;  /* 0x000000b99eb97221 */ /* 0x000fe20000000000 */
[----:B---3--:R-:W-:Y:S01]  /*71c0*/  @!P4 FMUL R182, R182, R182 ;  /* 0x000000b6b6b6c220 */ /* 0x008fe20000400000 */
[----:B------:R-:W-:Y:S01]  /*71d0*/  FSETP.GEU.AND P4, PT, R190, -126, PT ;  /* 0xc2fc0000be00780b */ /* 0x000fe20003f8e000 */
[----:B------:R-:W2:Y:S01]  /*71e0*/  MUFU.EX2 R188, R188 ;  /* 0x000000bc00bc7308 */ /* 0x000ea20000000800 */
[----:B-1----:R-:W-:Y:S01]  /*71f0*/  FADD R186, R179, R180 ;  /* 0x000000b4b3ba7221 */ /* 0x002fe20000000000 */
[----:B------:R-:W-:Y:S01]  /*7200*/  FADD R158, R184, R171 ;  /* 0x000000abb89e7221 */ /* 0x000fe20000000000 */
[----:B------:R-:W-:Y:S01]  /*7210*/  FADD R193, R163, R182 ;  /* 0x000000b6a3c17221 */ /* 0x000fe20000000000 */
[----:B------:R-:W-:Y:S01]  /*7220*/  @!P3 FMUL R154, R154, 0.5 ;  /* 0x3f0000009a9ab820 */ /* 0x000fe20000400000 */
[----:B------:R-:W-:Y:S01]  /*7230*/  FADD R186, R181, R186 ;  /* 0x000000bab5ba7221 */ /* 0x000fe20000000000 */
[----:B------:R-:W-:-:S02]  /*7240*/  FADD R181, R159, R178 ;  /* 0x000000b29fb57221 */ /* 0x000fc40000000000 */
[----:B------:R1:W3:Y:S01]  /*7250*/  MUFU.EX2 R191, R183 ;  /* 0x000000b700bf7308 */ /* 0x0002e20000000800 */
[----:B----4-:R-:W-:Y:S01]  /*7260*/  @!P5 FMUL R189, R189, R189 ;  /* 0x000000bdbdbdd220 */ /* 0x010fe20000400000 */
[----:B------:R-:W-:Y:S02]  /*7270*/  FADD R187, R187, R186 ;  /* 0x000000babbbb7221 */ /* 0x000fe40000000000 */
[----:B------:R-:W-:Y:S01]  /*7280*/  @!P4 FMUL R190, R190, 0.5 ;  /* 0x3f000000bebec820 */ /* 0x000fe20000400000 */
[----:B------:R-:W-:-:S03]  /*7290*/  FADD R195, R166, R189 ;  /* 0x000000bda6c37221 */ /* 0x000fc60000000000 */
[----:B------:R4:W5:Y:S01]  /*72a0*/  MUFU.EX2 R21, R154 ;  /* 0x0000009a00157308 */ /* 0x0009620000000800 */
[----:B-1----:R-:W-:Y:S01]  /*72b0*/  FADD R183, R160, R173 ;  /* 0x000000ada0b77221 */ /* 0x002fe20000000000 */
[----:B--2---:R-:W-:Y:S01]  /*72c0*/  @!P6 FMUL R188, R188, R188 ;  /* 0x000000bcbcbce220 */ /* 0x004fe20000400000 */
[----:B------:R-:W-:Y:S02]  /*72d0*/  FADD R158, R158, R195 ;  /* 0x000000c39e9e7221 */ /* 0x000fe40000000000 */
[----:B------:R-:W-:Y:S01]  /*72e0*/  FADD R22, R22, R183 ;  /* 0x000000b716167221 */ /* 0x000fe20000000000 */
[----:B------:R-:W-:Y:S01]  /*72f0*/  FADD R183, R162, R175 ;  /* 0x000000afa2b77221 */ /* 0x000fe20000000000 */
[----:B------:R-:W-:Y:S01]  /*7300*/  FADD R192, R167, R188 ;  /* 0x000000bca7c07221 */ /* 0x000fe20000000000 */
[----:B------:R-:W1:Y:S01]  /*7310*/  MUFU.EX2 R190, R190 ;  /* 0x000000be00be7308 */ /* 0x000e620000000800 */
[----:B---3--:R-:W-:Y:S01]  /*7320*/  @!P2 FMUL R191, R191, R191 ;  /* 0x000000bfbfbfa220 */ /* 0x008fe20000400000 */
[----:B----4-:R-:W-:Y:S01]  /*7330*/  FADD R154, R155, R174 ;  /* 0x000000ae9b9a7221 */ /* 0x010fe20000000000 */
[----:B------:R-:W-:Y:S01]  /*7340*/  FADD R22, R22, R185 ;  /* 0x000000b916167221 */ /* 0x000fe20000000000 */
[----:B------:R-:W-:Y:S01]  /*7350*/  FADD R181, R181, R192 ;  /* 0x000000c0b5b57221 */ /* 0x000fe20000000000 */
[----:B------:R-:W-:Y:S01]  /*7360*/  FADD R194, R170, R191 ;  /* 0x000000bfaac27221 */ /* 0x000fe20000000000 */
[----:B------:R-:W-:Y:S01]  /*7370*/  FADD R154, R154, R193 ;  /* 0x000000c19a9a7221 */ /* 0x000fe20000000000 */
[----:B------:R-:W-:Y:S01]  /*7380*/  FADD R22, R22, R187 ;  /* 0x000000bb16167221 */ /* 0x000fe20000000000 */
[----:B------:R-:W-:Y:S01]  /*7390*/  F2FP.BF16.F32.PACK_AB R155, R162, R159 ;  /* 0x0000009fa29b723e */ /* 0x000fe200000010ff */
[----:B------:R-:W-:Y:S01]  /*73a0*/  FADD R183, R183, R194 ;  /* 0x000000c2b7b77221 */ /* 0x000fe20000000000 */
[----:B-----5:R-:W-:Y:S01]  /*73b0*/  @!P3 FMUL R21, R21, R21 ;  /* 0x000000151515b220 */ /* 0x020fe20000400000 */
[----:B------:R-:W-:Y:S01]  /*73c0*/  FADD R154, R154, R181 ;  /* 0x000000b59a9a7221 */ /* 0x000fe20000000000 */
[----:B------:R-:W-:Y:S01]  /*73d0*/  F2FP.BF16.F32.PACK_AB R159, R170, R167 ;  /* 0x000000a7aa9f723e */ /* 0x000fe200000010ff */
[----:B------:R-:W-:Y:S01]  /*73e0*/  FADD R183, R158, R183 ;  /* 0x000000b79eb77221 */ /* 0x000fe20000000000 */
[----:B------:R-:W-:Y:S01]  /*73f0*/  FFMA R14, R21, R14, R22 ;  /* 0x0000000e150e7223 */ /* 0x000fe20000000016 */
        /* <DEDUP_REMOVED lines=64> */
[----:B------:R-:W-:Y:S01]  /*7800*/  SHF.L.U32 R21, R20, 0x1f, RZ ;  /* 0x0000001f14157819 */ /* 0x000fe200000006ff */
[----:B------:R-:W-:Y:S01]  /*7810*/  FADD R183, R154, R183 ;  /* 0x000000b79ab77221 */ /* 0x000fe20000000000 */
[----:B-1----:R-:W-:Y:S01]  /*7820*/  @!P4 FMUL R190, R190, R190 ;  /* 0x000000bebebec220 */ /* 0x002fe20000400000 */
[----:B------:R-:W-:Y:S01]  /*7830*/  F2FP.BF16.F32.PACK_AB R154, R157, R156 ;  /* 0x0000009c9d9a723e */ /* 0x000fe200000010ff */
[----:B------:R1:W2:Y:S01]  /*7840*/  SYNCS.PHASECHK.TRANS64.TRYWAIT P2, [UR5+0x38000], R21 ;  /* 0x03800015ff0075a7 */ /* 0x0002a20008040145 */
[----:B------:R-:W-:Y:S01]  /*7850*/  F2FP.BF16.F32.PACK_AB R156, R161, R160 ;  /* 0x000000a0a19c723e */ /* 0x000fe200000010ff */
[----:B------:R-:W-:Y:S01]  /*7860*/  FFMA R15, R190, R15, R183 ;  /* 0x0000000fbe0f7223 */ /* 0x000fe200000000b7 */
[----:B------:R-:W-:Y:S01]  /*7870*/  F2FP.BF16.F32.PACK_AB R158, R179, R164 ;  /* 0x000000a4b39e723e */ /* 0x000fe200000010ff */
[-C--:B------:R-:W-:Y:S01]  /*7880*/  FMUL R26, R26, R190.reuse ;  /* 0x000000be1a1a7220 */ /* 0x080fe20000400000 */
[----:B------:R-:W-:Y:S01]  /*7890*/  F2FP.BF16.F32.PACK_AB R157, R166, R163 ;  /* 0x000000a3a69d723e */ /* 0x000fe200000010ff */
[-C--:B------:R-:W-:Y:S01]  /*78a0*/  FMUL R27, R27, R190.reuse ;  /* 0x000000be1b1b7220 */ /* 0x080fe20000400000 */
        /* <DEDUP_REMOVED lines=68> */
[----:B------:R-:W-:Y:S01]  /*7cf0*/  F2FP.BF16.F32.PACK_AB R166, R180, R177 ;  /* 0x000000b1b4a6723e */ /* 0x000fe200000010ff */
[----:B-12---:R-:W-:Y:S06]  /*7d00*/  @!P0 BRA `(.L_x_39) ;  /* 0x0000000000048947 */ /* 0x006fec0003800000 */
[----:B------:R-:W-:Y:S01]  /*7d10*/  BPT.TRAP 0x1 ;  /* 0x000000040000795c */ /* 0x000fe20000300000 */
.L_x_39:
[----:B------:R-:W-:Y:S05]  /*7d20*/  @P2 BRA `(.L_x_40) ;  /* 0x0000000000082947 */ /* 0x000fea0003800000 */
[----:B------:R-:W1:Y:S02]  /*7d30*/  SYNCS.PHASECHK.TRANS64.TRYWAIT P2, [UR5+0x38000], R21 ;  /* 0x03800015ff0075a7 */ /* 0x000e640008040145 */
[----:B-1----:R-:W-:Y:S05]  /*7d40*/  @!P2 BRA `(.L_x_41) ;  /* 0x0000004800f0a947 */ /* 0x002fea0003800000 */
.L_x_40:
        /* <DEDUP_REMOVED lines=27> */
.L_x_42:
[----:B------:R-:W-:-:S04]  /*7f00*/  ULEA UR5, UR7, UR60, 0x3 ;  /* 0x0000003c07057291 */ /* 0x000fc8000f8e183f */
[----:B------:R-:W-:-:S04]  /*7f10*/  UIADD3 UR5, UR5, 0x38028, URZ ;  /* 0x0003802805057890 */ /* 0x000fc8000fffe03f */
[----:B------:R-:W-:-:S09]  /*7f20*/  UPRMT UR5, URZ, 0x654, UR5 ;  /* 0x000006543f057896 */ /* 0x000fd20008000005 */
[----:B------:R-:W-:Y:S01]  /*7f30*/  SYNCS.ARRIVE.TRANS64.RED.A1T0 RZ, [UR5], RZ ;  /* 0x000000ffffff79a7 */ /* 0x000fe20008100405 */
[----:B------:R-:W-:Y:S05]  /*7f40*/  @P1 BRA `(.L_x_43) ;  /* 0x0000000000041947 */ /* 0x000fea0003800000 */
[----:B------:R-:W-:Y:S01]  /*7f50*/  BPT.TRAP 0x1 ;  /* 0x000000040000795c */ /* 0x000fe20000300000 */
.L_x_43:
[----:B------:R-:W-:-:S04]  /*7f60*/  UIADD3 UR7, UR7, 0x1, URZ ;  /* 0x0000000107077890 */ /* 0x000fc8000fffe03f */
[----:B------:R-:W-:-:S04]  /*7f70*/  UISETP.NE.AND UP0, UPT, UR7, 0x5, UPT ;  /* 0x000000050700788c */ /* 0x000fc8000bf05270 */
[----:B------:R-:W-:Y:S01]  /*7f80*/  USEL UR7, UR7, URZ, UP0 ;  /* 0x0000003f07077287 */ /* 0x000fe20008000000 */
[----:B------:R-:W-:Y:S11]  /*7f90*/  @!P0 BRA `(.L_x_44) ;  /* 0x0000000000048947 */ /* 0x000ff60003800000 */
[----:B------:R-:W-:Y:S01]  /*7fa0*/  BPT.TRAP 0x1 ;  /* 0x000000040000795c */ /* 0x000fe20000300000 */
.L_x_44:
[----:B------:R-:W-:-:S04]  /*7fb0*/  ULEA UR5, UR7, UR60, 0x3 ;  /* 0x0000003c07057291 */ /* 0x000fc8000f8e183f */
[----:B------:R-:W-:-:S04]  /*7fc0*/  UIADD3 UR5, UR5, 0x38028, URZ ;  /* 0x0003802805057890 */ /* 0x000fc8000fffe03f */
[----:B------:R-:W-:-:S09]  /*7fd0*/  UPRMT UR5, URZ, 0x654, UR5 ;  /* 0x000006543f057896 */ /* 0x000fd20008000005 */
[----:B------:R-:W-:Y:S01]  /*7fe0*/  SYNCS.ARRIVE.TRANS64.RED.A1T0 RZ, [UR5], RZ ;  /* 0x000000ffffff79a7 */ /* 0x000fe20008100405 */
[----:B------:R-:W-:Y:S05]  /*7ff0*/  @P1 BRA `(.L_x_45) ;  /* 0x0000000000041947 */ /* 0x000fea0003800000 */
[----:B------:R-:W-:Y:S01]  /*8000*/  BPT.TRAP 0x1 ;  /* 0x000000040000795c */ /* 0x000fe20000300000 */
.L_x_45:
[----:B------:R-:W-:Y:S01]  /*8010*/  UIADD3 UR4, UR4, 0x1, URZ ;  /* 0x0000000104047890 */ /* 0x000fe2000fffe03f */
[C---:B------:R-:W-:Y:S01]  /*8020*/  ISETP.GT.AND P2, PT, R19.reuse, 0x1, PT ;  /* 0x000000011300780c */ /* 0x040fe20003f44270 */
[----:B------:R-:W-:Y:S01]  /*8030*/  UIADD3 UR7, UR7, 0x1, URZ ;  /* 0x0000000107077890 */ /* 0x000fe2000fffe03f */
[----:B------:R-:W-:Y:S01]  /*8040*/  IADD3 R19, R19, -0x1, RZ ;  /* 0xffffffff13137810 */ /* 0x000fe20007ffe0ff */
[----:B------:R-:W-:Y:S01]  /*8050*/  UISETP.NE.AND UP1, UPT, UR4, 0x5, UPT ;  /* 0x000000050400788c */ /* 0x000fe2000bf25270 */
[----:B------:R-:W-:Y:S01]  /*8060*/  IADD3 R17, R17, 0x40, RZ ;  /* 0x0000004011117810 */ /* 0x000fe20007ffe0ff */
[----:B------:R-:W-:Y:S01]  /*8070*/  UISETP.NE.AND UP0, UPT, UR7, 0x5, UPT ;  /* 0x000000050700788c */ /* 0x000fe2000bf05270 */
[----:B-1----:R-:W-:Y:S01]  /*8080*/  MOV R21, R18 ;  /* 0x0000001200157202 */ /* 0x002fe20000000f00 */
[----:B------:R-:W-:Y:S01]  /*8090*/  USEL UR5, URZ, 0x1, UP1 ;  /* 0x000000013f057887 */ /* 0x000fe20008800000 */
[----:B------:R-:W-:Y:S01]  /*80a0*/  MOV R22, R13 ;  /* 0x0000000d00167202 */ /* 0x000fe20000000f00 */
[----:B------:R-:W-:-:S02]  /*80b0*/  USEL UR7, UR7, URZ, UP0 ;  /* 0x0000003f07077287 */ /* 0x000fc40008000000 */
[----:B------:R-:W-:Y:S02]  /*80c0*/  USEL UR4, UR4, URZ, UP1 ;  /* 0x0000003f04047287 */ /* 0x000fe40008800000 */
[----:B------:R-:W-:Y:S01]  /*80d0*/  LOP3.LUT R184, R20, UR5, RZ, 0x3c, !PT ;  /* 0x0000000514b87c12 */ /* 0x000fe2000f8e3cff */
[----:B------:R-:W-:Y:S09]  /*80e0*/  @P2 BRA `(.L_x_46) ;  /* 0xffffffd800002947 */ /* 0x000ff2000383ffff */
.L_x_35:
[----:B------:R-:W1:Y:S01]  /*80f0*/  SHFL.BFLY PT, R3, R14, 0x1, 0x1f ;  /* 0x0c201f000e037f89 */ /* 0x000e6200000e0000 */
[----:B------:R-:W-:Y:S01]  /*8100*/  BSSY B0, `(.L_x_47) ;  /* 0x0000022000007945 */ /* 0x000fe20003800000 */
[----:B------:R-:W-:Y:S02]  /*8110*/  MOV R6, 0x7f800000 ;  /* 0x7f80000000067802 */ /* 0x000fe40000000f00 */
[----:B------:R-:W3:Y:S01]  /*8120*/  SHFL.BFLY PT, R0, R15, 0x1, 0x1f ;  /* 0x0c201f000f007f89 */ /* 0x000ee200000e0000 */
[----:B------:R-:W-:Y:S02]  /*8130*/  MOV R9, 0x3f800000 ;  /* 0x3f80000000097802 */ /* 0x000fe40000000f00 */
[----:B------:R-:W-:Y:S01]  /*8140*/  MOV R7, 0x7f800000 ;  /* 0x7f80000000077802 */ /* 0x000fe20000000f00 */
[----:B-1----:R-:W-:Y:S01]  /*8150*/  FADD R3, R3, R14 ;  /* 0x0000000e03037221 */ /* 0x002fe20000000000 */
[----:B---3--:R-:W-:-:S04]  /*8160*/  FADD R17, R0, R15 ;  /* 0x0000000f00117221 */ /* 0x008fc80000000000 */
[----:B------:R-:W1:Y:S01]  /*8170*/  SHFL.BFLY PT, R4, R3, 0x2, 0x1f ;  /* 0x0c401f0003047f89 */ /* 0x000e6200000e0000 */
[----:B------:R-:W-:-:S03]  /*8180*/  MOV R0, 0x3f800000 ;  /* 0x3f80000000007802 */ /* 0x000fc60000000f00 */
[----:B------:R-:W3:Y:S01]  /*8190*/  SHFL.BFLY PT, R20, R17, 0x2, 0x1f ;  /* 0x0c401f0011147f89 */ /* 0x000ee200000e0000 */
[C---:B-1----:R-:W-:Y:S01]  /*81a0*/  FSETP.NE.AND P0, PT, R3.reuse, -R4, PT ;  /* 0x800000040300720b */ /* 0x042fe20003f05000 */
[----:B------:R-:W-:Y:S01]  /*81b0*/  FADD R3, R3, R4 ;  /* 0x0000000403037221 */ /* 0x000fe20000000000 */
[----:B---3--:R-:W-:-:S11]  /*81c0*/  FADD R8, R17, R20 ;  /* 0x0000001411087221 */ /* 0x008fd60000000000 */
[----:B------:R-:W-:Y:S05]  /*81d0*/  @!P0 BRA `(.L_x_48) ;  /* 0x0000000000508947 */ /* 0x000fea0003800000 */
[----:B------:R-:W-:Y:S01]  /*81e0*/  IADD3 R0, R3, 0x1800000, RZ ;  /* 0x0180000003007810 */ /* 0x000fe20007ffe0ff */
[----:B------:R-:W-:Y:S03]  /*81f0*/  BSSY B1, `(.L_x_49) ;  /* 0x000000b000017945 */ /* 0x000fe60003800000 */
[----:B------:R-:W-:-:S04]  /*8200*/  LOP3.LUT R0, R0, 0x7f800000, RZ, 0xc0, !PT ;  /* 0x7f80000000007812 */ /* 0x000fc800078ec0ff */
[----:B------:R-:W-:-:S13]  /*8210*/  ISETP.GT.U32.AND P0, PT, R0, 0x1ffffff, PT ;  /* 0x01ffffff0000780c */ /* 0x000fda0003f04070 */
[----:B------:R-:W-:Y:S05]  /*8220*/  @P0 BRA `(.L_x_50) ;  /* 0x00000000000c0947 */ /* 0x000fea0003800000 */
[----:B------:R-:W-:-:S07]  /*8230*/  MOV R14, 0x8250 ;  /* 0x00008250000e7802 */ /* 0x000fce0000000f00 */
[----:B--2---:R-:W-:Y:S05]  /*8240*/  CALL.REL.NOINC `($__internal_0_$__cuda_sm20_rcp_rn_f32_slowpath) ;  /* 0x00000048005c7944 */ /* 0x004fea0003c00000 */
[----:B------:R-:W-:Y:S05]  /*8250*/  BRA `(.L_x_51) ;  /* 0x0000000000107947 */ /* 0x000fea0003800000 */
.L_x_50:
[----:B------:R-:W1:Y:S02]  /*8260*/  MUFU.RCP R0, R3 ;  /* 0x0000000300007308 */ /* 0x000e640000001000 */
[----:B-1----:R-:W-:-:S04]  /*8270*/  FFMA R4, R3, R0, -1 ;  /* 0xbf80000003047423 */ /* 0x002fc80000000000 */
[----:B------:R-:W-:-:S04]  /*8280*/  FADD.FTZ R5, -R4, -RZ ;  /* 0x800000ff04057221 */ /* 0x000fc80000010100 */
[----:B------:R-:W-:-:S07]  /*8290*/  FFMA R0, R0, R5, R0 ;  /* 0x0000000500007223 */ /* 0x000fce0000000000 */
.L_x_51:
[----:B------:R-:W-:Y:S05]  /*82a0*/  BSYNC B1 ;  /* 0x0000000000017941 */ /* 0x000fea0003800000 */
.L_x_49:
[----:B------:R-:W-:Y:S01]  /*82b0*/  FSETP.GEU.AND P0, PT, |R3|, 1.175494350822287508e-38, PT ;  /* 0x008000000300780b */ /* 0x000fe20003f0e200 */
[----:B------:R-:W-:-:S12]  /*82c0*/  ULDC UR4, c[0x0][0x600] ;  /* 0x0001800000047ab9 */ /* 0x000fd80000000800 */
[----:B------:R-:W-:-:S04]  /*82d0*/  @!P0 FMUL R3, R3, 16777216 ;  /* 0x4b80000003038820 */ /* 0x000fc80000400000 */
[----:B------:R-:W1:Y:S02]  /*82e0*/  MUFU.LG2 R4, R3 ;  /* 0x0000000300047308 */ /* 0x000e640000000c00 */
[----:B-1----:R-:W-:-:S04]  /*82f0*/  @!P0 FADD R4, R4, -24 ;  /* 0xc1c0000004048421 */ /* 0x002fc80000000000 */
[----:B------:R-:W-:-:S04]  /*8300*/  FMUL R7, R4, 0.69314718246459960938 ;  /* 0x3f31721804077820 */ /* 0x000fc80000400000 */
[----:B------:R-:W-:-:S07]  /*8310*/  FFMA R7, R18, UR4, R7 ;  /* 0x0000000412077c23 */ /* 0x000fce0008000007 */
.L_x_48:
[----:B------:R-:W-:Y:S05]  /*8320*/  BSYNC B0 ;  /* 0x0000000000007941 */ /* 0x000fea0003800000 */
.L_x_47:
[----:B------:R-:W-:Y:S01]  /*8330*/  FSETP.NE.AND P0, PT, R17, -R20, PT ;  /* 0x800000141100720b */ /* 0x000fe20003f05000 */
[----:B------:R-:W-:Y:S01]  /*8340*/  ULDC UR4, c[0x0][0x608] ;  /* 0x0001820000047ab9 */ /* 0x000fe20000000800 */
[----:B------:R-:W-:Y:S01]  /*8350*/  BSSY B0, `(.L_x_52) ;  /* 0x0000059000007945 */ /* 0x000fe20003800000 */
[----:B------:R-:W-:-:S04]  /*8360*/  FMUL R0, R0, UR4 ;  /* 0x0000000400007c20 */ /* 0x000fc80008400000 */
        /* <DEDUP_REMOVED lines=64> */
[----:B------:R-:W-:Y:S06]  /*8770*/  @!P0 BRA `(.L_x_53) ;  /* 0x0000000000588947 */ /* 0x000fec0003800000 */
[----:B------:R-:W-:Y:S01]  /*8780*/  IADD3 R0, R8, 0x1800000, RZ ;  /* 0x0180000008007810 */ /* 0x000fe20007ffe0ff */
[----:B------:R-:W-:Y:S03]  /*8790*/  BSSY B1, `(.L_x_54) ;  /* 0x000000d000017945 */ /* 0x000fe60003800000 */
[----:B------:R-:W-:-:S04]  /*87a0*/  LOP3.LUT R0, R0, 0x7f800000, RZ, 0xc0, !PT ;  /* 0x7f80000000007812 */ /* 0x000fc800078ec0ff */
[----:B------:R-:W-:-:S13]  /*87b0*/  ISETP.GT.U32.AND P0, PT, R0, 0x1ffffff, PT ;  /* 0x01ffffff0000780c */ /* 0x000fda0003f04070 */
[----:B------:R-:W-:Y:S05]  /*87c0*/  @P0 BRA `(.L_x_55) ;  /* 0x0000000000140947 */ /* 0x000fea0003800000 */
[----:B------:R-:W-:Y:S02]  /*87d0*/  MOV R3, R8 ;  /* 0x0000000800037202 */ /* 0x000fe40000000f00 */
[----:B------:R-:W-:-:S07]  /*87e0*/  MOV R14, 0x8800 ;  /* 0x00008800000e7802 */ /* 0x000fce0000000f00 */
[----:B--2---:R-:W-:Y:S05]  /*87f0*/  CALL.REL.NOINC `($__internal_0_$__cuda_sm20_rcp_rn_f32_slowpath) ;  /* 0x0000004000f07944 */ /* 0x004fea0003c00000 */
[----:B------:R-:W-:Y:S01]  /*8800*/  MOV R9, R0 ;  /* 0x0000000000097202 */ /* 0x000fe20000000f00 */
[----:B------:R-:W-:Y:S06]  /*8810*/  BRA `(.L_x_56) ;  /* 0x0000000000107947 */ /* 0x000fec0003800000 */
.L_x_55:
[----:B------:R-:W1:Y:S02]  /*8820*/  MUFU.RCP R9, R8 ;  /* 0x0000000800097308 */ /* 0x000e640000001000 */
[----:B-1----:R-:W-:-:S04]  /*8830*/  FFMA R0, R8, R9, -1 ;  /* 0xbf80000008007423 */ /* 0x002fc80000000009 */
[----:B------:R-:W-:-:S04]  /*8840*/  FADD.FTZ R0, -R0, -RZ ;  /* 0x800000ff00007221 */ /* 0x000fc80000010100 */
[----:B------:R-:W-:-:S07]  /*8850*/  FFMA R9, R9, R0, R9 ;  /* 0x0000000009097223 */ /* 0x000fce0000000009 */
.L_x_56:
[----:B------:R-:W-:Y:S05]  /*8860*/  BSYNC B1 ;  /* 0x0000000000017941 */ /* 0x000fea0003800000 */
.L_x_54:
[----:B------:R-:W-:Y:S01]  /*8870*/  FSETP.GEU.AND P0, PT, |R8|, 1.175494350822287508e-38, PT ;  /* 0x008000000800780b */ /* 0x000fe20003f0e200 */
[----:B------:R-:W-:-:S12]  /*8880*/  ULDC UR4, c[0x0][0x600] ;  /* 0x0001800000047ab9 */ /* 0x000fd80000000800 */
[----:B------:R-:W-:-:S04]  /*8890*/  @!P0 FMUL R8, R8, 16777216 ;  /* 0x4b80000008088820 */ /* 0x000fc80000400000 */
[----:B------:R-:W1:Y:S02]  /*88a0*/  MUFU.LG2 R0, R8 ;  /* 0x0000000800007308 */ /* 0x000e640000000c00 */
[----:B-1----:R-:W-:-:S04]  /*88b0*/  @!P0 FADD R0, R0, -24 ;  /* 0xc1c0000000008421 */ /* 0x002fc80000000000 */
[----:B------:R-:W-:-:S04]  /*88c0*/  FMUL R0, R0, 0.69314718246459960938 ;  /* 0x3f31721800007820 */ /* 0x000fc80000400000 */
[----:B------:R-:W-:-:S07]  /*88d0*/  FFMA R6, R13, UR4, R0 ;  /* 0x000000040d067c23 */ /* 0x000fce0008000000 */
.L_x_53:
[----:B------:R-:W-:Y:S05]  /*88e0*/  BSYNC B0 ;  /* 0x0000000000007941 */ /* 0x000fea0003800000 */
.L_x_52:
[----:B------:R-:W-:Y:S01]  /*88f0*/  R2UR UR4, R2 ;  /* 0x00000000020472ca */ /* 0x000fe200000e0000 */
[----:B------:R-:W1:Y:S01]  /*8900*/  S2R R3, SR_TID.X ;  /* 0x0000000000037919 */ /* 0x000e620000002100 */
[----:B------:R-:W-:-:S11]  /*8910*/  R2UR UR5, R12 ;  /* 0x000000000c0572ca */ /* 0x000fd600000e0000 */
[----:B------:R-:W-:-:S04]  /*8920*/  UISETP.NE.AND UP0, UPT, UR4, 0x1, UPT ;  /* 0x000000010400788c */ /* 0x000fc8000bf05270 */
[----:B------:R-:W-:-:S06]  /*8930*/  USEL UR4, URZ, 0x1, UP0 ;  /* 0x000000013f047887 */ /* 0x000fcc0008000000 */
[----:B------:R-:W-:Y:S01]  /*8940*/  MOV R0, UR4 ;  /* 0x0000000400007c02 */ /* 0x000fe20008000f00 */
[----:B------:R-:W-:Y:S02]  /*8950*/  ULDC UR4, c[0x0][0x608] ;  /* 0x0001820000047ab9 */ /* 0x000fe40000000800 */
[----:B------:R-:W-:Y:S01]  /*8960*/  FMUL R9, R9, UR4 ;  /* 0x0000000409097c20 */ /* 0x000fe20008400000 */
[----:B------:R-:W-:-:S04]  /*8970*/  SHF.L.U32 R0, R0, 0x1f, RZ ;  /* 0x0000001f00007819 */ /* 0x000fc800000006ff */
[----:B------:R-:W3:Y:S01]  /*8980*/  SYNCS.PHASECHK.TRANS64.TRYWAIT P0, [UR5+0x8], R0 ;  /* 0x00000800ff0075a7 */ /* 0x000ee20008000145 */
[C---:B-1----:R-:W-:Y:S02]  /*8990*/  LOP3.LUT P1, RZ, R3.reuse, 0x3, RZ, 0xc0, !PT ;  /* 0x0000000303ff7812 */ /* 0x042fe4000782c0ff */
[----:B------:R-:W-:Y:S01]  /*89a0*/  LOP3.LUT R18, R3, 0x7f, RZ, 0xc0, !PT ;  /* 0x0000007f03127812 */ /* 0x000fe200078ec0ff */
[----:B---3--:R-:W-:Y:S10]  /*89b0*/  @!P0 BRA `(.L_x_57) ;  /* 0x0000003c00ec8947 */ /* 0x008ff40003800000 */
.L_x_119:
[----:B------:R-:W-:Y:S01]  /*89c0*/  ULDC.64 UR10, c[0x0][0x208] ;  /* 0x00008200000a7ab9 */ /* 0x000fe20000000a00 */
[----:B------:R-:W-:Y:S01]  /*89d0*/  BSSY B0, `(.L_x_58) ;  /* 0x000001a000007945 */ /* 0x000fe20003800000 */
[----:B------:R-:W-:-:S03]  /*89e0*/  SHF.R.U32.HI R19, RZ, 0x5, R18 ;  /* 0x00000005ff137819 */ /* 0x000fc60000011612 */
[----:B------:R-:W-:Y:S05]  /*89f0*/  @P1 BRA `(.L_x_59) ;  /* 0x00000000005c1947 */ /* 0x000fea0003800000 */
[----:B------:R-:W3:Y:S01]  /*8a00*/  S2UR UR4, SR_CTAID.Y ;  /* 0x00000000000479c3 */ /* 0x000ee20000002600 */
[----:B------:R-:W-:Y:S02]  /*8a10*/  R2UR UR6, R16 ;  /* 0x00000000100672ca */ /* 0x000fe400000e0000 */
[----:B-1----:R-:W-:Y:S02]  /*8a20*/  SHF.R.U32.HI R0, RZ, 0x2, R3 ;  /* 0x00000002ff007819 */ /* 0x002fe40000011603 */
[----:B------:R-:W-:Y:S02]  /*8a30*/  SHF.L.U32 R3, R19, 0x4, RZ ;  /* 0x0000000413037819 */ /* 0x000fe400000006ff */
[----:B------:R-:W-:Y:S01]  /*8a40*/  LOP3.LUT R0, R0, 0x7, RZ, 0xc0, !PT ;  /* 0x0000000700007812 */ /* 0x000fe200078ec0ff */
[----:B------:R-:W1:Y:S03]  /*8a50*/  S2UR UR5, SR_CTAID.Z ;  /* 0x00000000000579c3 */ /* 0x000e660000002700 */
[----:B------:R-:W-:-:S03]  /*8a60*/  LOP3.LUT R0, R3, 0xfffffff0, R0, 0xe2, !PT ;  /* 0xfffffff003007812 */ /* 0x000fc600078ee200 */
[----:B------:R-:W-:-:S03]  /*8a70*/  USHF.L.U32 UR8, UR6, 0x6, URZ ;  /* 0x0000000606087899 */ /* 0x000fc6000800063f */
[----:B------:R-:W-:-:S03]  /*8a80*/  ULDC.64 UR6, c[0x0][0x688] ;  /* 0x0001a20000067ab9 */ /* 0x000fc60000000a00 */
[----:B------:R-:W-:Y:S01]  /*8a90*/  IADD3 R4, R0, UR8, RZ ;  /* 0x0000000800047c10 */ /* 0x000fe2000fffe0ff */
[----:B---3--:R-:W-:-:S03]  /*8aa0*/  UIMAD UR4, UR4, UR6, UR8 ;  /* 0x00000006040472a4 */ /* 0x008fc6000f8e0208 */
[----:B------:R-:W-:Y:S01]  /*8ab0*/  IADD3 R3, R4, 0x8, RZ ;  /* 0x0000000804037810 */ /* 0x000fe20007ffe0ff */
[----:B-1----:R-:W-:-:S03]  /*8ac0*/  UIMAD UR4, UR5, UR7, UR4 ;  /* 0x00000007050472a4 */ /* 0x002fc6000f8e0204 */
[----:B------:R-:W-:Y:S02]  /*8ad0*/  ULDC UR5, c[0x0][0x288] ;  /* 0x0000a20000057ab9 */ /* 0x000fe40000000800 */
[----:B------:R-:W-:Y:S02]  /*8ae0*/  ISETP.GE.U32.AND P0, PT, R4, UR5, PT ;  /* 0x0000000504007c0c */ /* 0x000fe4000bf06070 */
[----:B------:R-:W-:Y:S02]  /*8af0*/  IADD3 R0, P2, R0, UR4, RZ ;  /* 0x0000000400007c10 */ /* 0x000fe4000ff5e0ff */
[----:B------:R-:W-:Y:S01]  /*8b00*/  ISETP.GE.U32.AND P1, PT, R3, UR5, PT ;  /* 0x0000000503007c0c */ /* 0x000fe2000bf26070 */
[----:B------:R-:W-:Y:S01]  /*8b10*/  ULDC.64 UR4, c[0x0][0x680] ;  /* 0x0001a00000047ab9 */ /* 0x000fe20000000a00 */
[----:B------:R-:W-:Y:S02]  /*8b20*/  IADD3.X R3, RZ, RZ, RZ, P2, !PT ;  /* 0x000000ffff037210 */ /* 0x000fe400017fe4ff */
[----:B------:R-:W-:-:S04]  /*8b30*/  LEA R4, P2, R0, UR4, 0x2 ;  /* 0x0000000400047c11 */ /* 0x000fc8000f8410ff */
[----:B------:R-:W-:-:S05]  /*8b40*/  LEA.HI.X R5, R0, UR5, R3, 0x2, P2 ;  /* 0x0000000500057c11 */ /* 0x000fca00090f1403 */
[----:B------:R3:W-:Y:S04]  /*8b50*/  @!P0 STG.E desc[UR10][R4.64], R7 ;  /* 0x0000000704008986 */ /* 0x0007e8000c10190a */
[----:B------:R3:W-:Y:S02]  /*8b60*/  @!P1 STG.E desc[UR10][R4.64+0x20], R6 ;  /* 0x0000200604009986 */ /* 0x0007e4000c10190a */
.L_x_59:
[----:B------:R-:W-:Y:S05]  /*8b70*/  BSYNC B0 ;  /* 0x0000000000007941 */ /* 0x000fea0003800000 */
.L_x_58:
[----:B------:R-:W-:Y:S01]  /*8b80*/  ULDC.64 UR4, c[0x0][0x730] ;  /* 0x0001cc0000047ab9 */ /* 0x000fe20000000a00 */
[-C--:B------:R-:W-:Y:S01]  /*8b90*/  FMUL R26, R26, R9.reuse ;  /* 0x000000091a1a7220 */ /* 0x080fe20000400000 */
[----:B------:R-:W-:Y:S01]  /*8ba0*/  ISETP.NE.U32.AND P0, PT, RZ, UR4, PT ;  /* 0x00000004ff007c0c */ /* 0x000fe2000bf05070 */
[-C--:B------:R-:W-:Y:S01]  /*8bb0*/  FMUL R27, R27, R9.reuse ;  /* 0x000000091b1b7220 */ /* 0x080fe20000400000 */
[-C--:B------:R-:W-:Y:S01]  /*8bc0*/  FMUL R30, R30, R9.reuse ;  /* 0x000000091e1e7220 */ /* 0x080fe20000400000 */
[-C--:B------:R-:W-:Y:S01]  /*8bd0*/  FMUL R31, R31, R9.reuse ;  /* 0x000000091f1f7220 */ /* 0x080fe20000400000 */
[----:B------:R-:W-:Y:S01]  /*8be0*/  ISETP.NE.AND.EX P0, PT, RZ, UR5, PT, P0 ;  /* 0x00000005ff007c0c */ /* 0x000fe2000bf05300 */
        /* <DEDUP_REMOVED lines=60> */
[----:B------:R-:W-:Y:S06]  /*8fb0*/  @P0 BRA `(.L_x_60) ;  /* 0x0000000000200947 */ /* 0x000fec0003800000 */
[----:B------:R-:W-:Y:S02]  /*8fc0*/  ULDC.64 UR4, c[0x0][0x728] ;  /* 0x0001ca0000047ab9 */ /* 0x000fe40000000a00 */
[----:B------:R-:W-:-:S04]  /*8fd0*/  ISETP.NE.U32.AND P0, PT, RZ, UR4, PT ;  /* 0x00000004ff007c0c */ /* 0x000fc8000bf05070 */
[----:B------:R-:W-:-:S13]  /*8fe0*/  ISETP.NE.AND.EX P0, PT, RZ, UR5, PT, P0 ;  /* 0x00000005ff007c0c */ /* 0x000fda000bf05300 */
[----:B------:R-:W-:Y:S05]  /*8ff0*/  @!P0 BRA `(.L_x_61) ;  /* 0x00000000000c8947 */ /* 0x000fea0003800000 */
[----:B-1-3--:R-:W1:Y:S02]  /*9000*/  LDC.64 R4, c[0x0][0x728] ;  /* 0x0001ca00ff047b82 */ /* 0x00ae640000000a00 */
[----:B-1----:R1:W5:Y:S01]  /*9010*/  LDG.E R23, desc[UR10][R4.64] ;  /* 0x0000000a04177981 */ /* 0x002362000c1e1900 */
[----:B------:R-:W-:Y:S05]  /*9020*/  BRA `(.L_x_60) ;  /* 0x0000000000047947 */ /* 0x000fea0003800000 */
.L_x_61:
[----:B------:R-:W4:Y:S02]  /*9030*/  LDC R23, c[0x0][0x720] ;  /* 0x0001c800ff177b82 */ /* 0x000f240000000800 */
.L_x_60:
[----:B-1----:R-:W-:-:S04]  /*9040*/  MOV R0, RZ ;  /* 0x000000ff00007202 */ /* 0x002fc80000000f00 */
[----:B------:R-:W-:-:S13]  /*9050*/  LOP3.LUT P0, RZ, R0, 0x1bf, RZ, 0xc0, !PT ;  /* 0x000001bf00ff7812 */ /* 0x000fda000780c0ff */
[----:B------:R-:W-:Y:S05]  /*9060*/  @!P0 BRA `(.L_x_62) ;  /* 0x0000000000408947 */ /* 0x000fea0003800000 */
[----:B------:R-:W-:Y:S01]  /*9070*/  MOV R14, 0x0 ;  /* 0x00000000000e7802 */ /* 0x000fe20000000f00 */
[----:B------:R-:W-:Y:S01]  /*9080*/  ULDC.64 UR4, c[0x4][0x70] ;  /* 0x01001c0000047ab9 */ /* 0x000fe20000000a00 */
[----:B------:R-:W-:Y:S01]  /*9090*/  ULDC.64 UR6, c[0x4][0x8] ;  /* 0x0100020000067ab9 */ /* 0x000fe20000000a00 */
[----:B---3--:R-:W-:Y:S02]  /*90a0*/  MOV R4, UR4 ;  /* 0x0000000400047c02 */ /* 0x008fe40008000f00 */
[----:B------:R-:W-:Y:S01]  /*90b0*/  MOV R5, UR5 ;  /* 0x0000000500057c02 */ /* 0x000fe20008000f00 */
[----:B------:R-:W1:Y:S01]  /*90c0*/  LDC.64 R14, c[0x4][R14] ;  /* 0x010000000e0e7b82 */ /* 0x000e620000000a00 */
[----:B------:R-:W-:Y:S01]  /*90d0*/  ULDC.64 UR4, c[0x4][0x78] ;  /* 0x01001e0000047ab9 */ /* 0x000fe20000000a00 */
[----:B------:R-:W-:Y:S02]  /*90e0*/  MOV R10, UR6 ;  /* 0x00000006000a7c02 */ /* 0x000fe40008000f00 */
[----:B------:R-:W-:-:S02]  /*90f0*/  MOV R6, UR4 ;  /* 0x0000000400067c02 */ /* 0x000fc40008000f00 */
[----:B------:R-:W-:Y:S02]  /*9100*/  MOV R7, UR5 ;  /* 0x0000000500077c02 */ /* 0x000fe40008000f00 */
[----:B------:R-:W-:Y:S02]  /*9110*/  MOV R11, UR7 ;  /* 0x00000007000b7c02 */ /* 0x000fe40008000f00 */
[----:B------:R-:W-:Y:S02]  /*9120*/  MOV R8, 0x70 ;  /* 0x0000007000087802 */ /* 0x000fe40000000f00 */
[----:B------:R-:W-:Y:S02]  /*9130*/  MOV R12, 0x1 ;  /* 0x00000001000c7802 */ /* 0x000fe40000000f00 */
[----:B------:R-:W-:-:S07]  /*9140*/  MOV R13, RZ ;  /* 0x000000ff000d7202 */ /* 0x000fce0000000f00 */
[----:B--2---:R-:W-:-:S07]  /*9150*/  LEPC R20, `(.L_x_62) ;  /* 0x000000001014794e */ /* 0x004fce0000000000 */
[----:B-1--45:R-:W-:Y:S05]  /*9160*/  CALL.ABS.NOINC R14 ;  /* 0x000000000e007343 */ /* 0x032fea0003c00000 */
.L_x_62:
[----:B------:R-:W-:Y:S02]  /*9170*/  R2UR UR4, R2 ;  /* 0x00000000020472ca */ /* 0x000fe400000e0000 */
[----:B------:R-:W-:-:S11]  /*9180*/  MOV R17, UR60 ;  /* 0x0000003c00117c02 */ /* 0x000fd60008000f00 */
[----:B------:R-:W-:-:S05]  /*9190*/  MOV R0, UR4 ;  /* 0x0000000400007c02 */ /* 0x000fca0008000f00 */
[----:B------:R-:W-:-:S05]  /*91a0*/  IMAD R17, R0, 0x2200, R17 ;  /* 0x0000220000117824 */ /* 0x000fca00078e0211 */
[----:B--2---:R-:W-:-:S04]  /*91b0*/  IADD3 R22, R17, -0x2200, RZ ;  /* 0xffffde0011167810 */ /* 0x004fc80007ffe0ff */
        /* <DEDUP_REMOVED lines=16> */
[----:B------:R-:W-:-:S07]  /*92c0*/  LEPC R20, `(.L_x_63) ;  /* 0x000000001014794e */ /* 0x000fce0000000000 */
[----:B-1--45:R-:W-:Y:S05]  /*92d0*/  CALL.ABS.NOINC R14 ;  /* 0x000000000e007343 */ /* 0x032fea0003c00000 */
.L_x_63:
[----:B---3--:R-:W1:Y:S01]  /*92e0*/  S2R R5, SR_TID.X ;  /* 0x0000000000057919 */ /* 0x008e620000002100 */
[----:B------:R-:W-:Y:S01]  /*92f0*/  ULDC.64 UR4, c[0x0][0x730] ;  /* 0x0001cc0000047ab9 */ /* 0x000fe20000000a00 */
[----:B------:R-:W-:Y:S02]  /*9300*/  IADD3 R18, R18, 0x1f, RZ ;  /* 0x0000001f12127810 */ /* 0x000fe40007ffe0ff */
[----:B------:R-:W-:Y:S02]  /*9310*/  ISETP.NE.U32.AND P0, PT, RZ, UR4, PT ;  /* 0x00000004ff007c0c */ /* 0x000fe4000bf05070 */
[----:B------:R-:W-:Y:S02]  /*9320*/  ISETP.GT.U32.AND P1, PT, R18, 0x3e, PT ;  /* 0x0000003e1200780c */ /* 0x000fe40003f24070 */
[----:B------:R-:W-:-:S13]  /*9330*/  ISETP.NE.AND.EX P0, PT, RZ, UR5, PT, P0 ;  /* 0x00000005ff007c0c */ /* 0x000fda000bf05300 */
[----:B----45:R-:W2:Y:S01]  /*9340*/  @P0 LDC R23, c[0x0][0x720] ;  /* 0x0001c800ff170b82 */ /* 0x030ea20000000800 */
[----:B-1----:R-:W-:Y:S02]  /*9350*/  SHF.L.U32 R0, R5, 0x5, RZ ;  /* 0x0000000505007819 */ /* 0x002fe400000006ff */
[----:B------:R-:W-:Y:S02]  /*9360*/  SHF.R.U32.HI R4, RZ, 0x1, R5 ;  /* 0x00000001ff047819 */ /* 0x000fe40000011605 */
[C---:B------:R-:W-:Y:S02]  /*9370*/  LOP3.LUT R3, R0.reuse, 0xc0, RZ, 0xc0, !PT ;  /* 0x000000c000037812 */ /* 0x040fe400078ec0ff */
[----:B------:R-:W-:Y:S02]  /*9380*/  LOP3.LUT R6, R0, 0x20, RZ, 0xc0, !PT ;  /* 0x0000002000067812 */ /* 0x000fe400078ec0ff */
[----:B------:R-:W-:Y:S02]  /*9390*/  LOP3.LUT R3, R3, 0x8, R4, 0xf8, !PT ;  /* 0x0000000803037812 */ /* 0x000fe400078ef804 */
[----:B------:R-:W-:-:S02]  /*93a0*/  SHF.L.U32 R4, R5, 0x2, RZ ;  /* 0x0000000205047819 */ /* 0x000fc400000006ff */
[----:B------:R-:W-:Y:S01]  /*93b0*/  LEA R6, R19, R6, 0x9 ;  /* 0x0000000613067211 */ /* 0x000fe200078e48ff */
[-C--:B--2---:R-:W-:Y:S01]  /*93c0*/  FMUL R25, R25, R23.reuse ;  /* 0x0000001719197220 */ /* 0x084fe20000400000 */
[----:B------:R-:W-:Y:S01]  /*93d0*/  LOP3.LUT R3, R3, 0x18, R4, 0x78, !PT ;  /* 0x0000001803037812 */ /* 0x000fe200078e7804 */
[-C--:B------:R-:W-:Y:S01]  /*93e0*/  FMUL R4, R24, R23.reuse ;  /* 0x0000001718047220 */ /* 0x080fe20000400000 */
[----:B------:R-:W-:Y:S01]  /*93f0*/  LOP3.LUT R0, R0, 0x100, RZ, 0xc0, !PT ;  /* 0x0000010000007812 */ /* 0x000fe200078ec0ff */
[-C--:B------:R-:W-:Y:S01]  /*9400*/  FMUL R9, R34, R23.reuse ;  /* 0x0000001722097220 */ /* 0x080fe20000400000 */
[-C--:B------:R-:W-:Y:S01]  /*9410*/  FMUL R18, R35, R23.reuse ;  /* 0x0000001723127220 */ /* 0x080fe20000400000 */
[----:B------:R-:W-:Y:S01]  /*9420*/  LOP3.LUT P0, RZ, R5, 0x4, RZ, 0xc0, !PT ;  /* 0x0000000405ff7812 */ /* 0x000fe2000780c0ff */
[-C--:B------:R-:W-:Y:S01]  /*9430*/  FMUL R5, R26, R23.reuse ;  /* 0x000000171a057220 */ /* 0x080fe20000400000 */
[----:B------:R-:W-:Y:S01]  /*9440*/  IADD3 R0, R3, R6, R0 ;  /* 0x0000000603007210 */ /* 0x000fe20007ffe000 */
        /* <DEDUP_REMOVED lines=11> */
[----:B------:R-:W-:Y:S01]  /*9500*/  F2FP.BF16.F32.PACK_AB R4, R25, R4 ;  /* 0x000000041904723e */ /* 0x000fe200000010ff */
[----:B------:R-:W-:Y:S01]  /*9510*/  FMUL R12, R41, R23 ;  /* 0x00000017290c7220 */ /* 0x000fe20000400000 */
[----:B------:R-:W-:Y:S01]  /*9520*/  F2FP.BF16.F32.PACK_AB R9, R18, R9 ;  /* 0x000000091209723e */ /* 0x000fe200000010ff */
[-C--:B------:R-:W-:Y:S01]  /*9530*/  FMUL R3, R40, R23.reuse ;  /* 0x0000001728037220 */ /* 0x080fe20000400000 */
[----:B------:R-:W-:Y:S01]  /*9540*/  MOV R18, 0x10 ;  /* 0x0000001000127802 */ /* 0x000fe20000000f00 */
[-C--:B------:R-:W-:Y:S01]  /*9550*/  FMUL R13, R43, R23.reuse ;  /* 0x000000172b0d7220 */ /* 0x080fe20000400000 */
[----:B------:R-:W-:Y:S01]  /*9560*/  LEA R25, R0, R22, 0x1 ;  /* 0x0000001600197211 */ /* 0x000fe200078e08ff */
        /* <DEDUP_REMOVED lines=115> */
[----:B------:R-:W-:-:S02]  /*9ca0*/  SEL R18, R18, 0xfffffff0, !P0 ;  /* 0xfffffff012127807 */ /* 0x000fc40004000000 */
[----:B------:R-:W-:Y:S01]  /*9cb0*/  IADD3 R23, R25, 0x1000, RZ ;  /* 0x0000100019177810 */ /* 0x000fe20007ffe0ff */
[----:B------:R-:W-:Y:S06]  /*9cc0*/  @P1 BRA `(.L_x_64) ;  /* 0x0000000000041947 */ /* 0x000fec0003800000 */
[----:B------:R-:W-:-:S04]  /*9cd0*/  DEPBAR.LE SB0, 0x1 ;  /* 0x000080400000791a */ /* 0x000fc80000000000 */
.L_x_64:
[----:B------:R-:W-:Y:S05]  /*9ce0*/  WARPSYNC.ALL ;  /* 0x0000000000007948 */ /* 0x000fea0003800000 */
[----:B------:R-:W-:Y:S01]  /*9cf0*/  BAR.SYNC.DEFER_BLOCKING 0x1, 0x80 ;  /* 0x0042000000007b1d */ /* 0x000fe20000010000 */
[----:B------:R-:W-:Y:S02]  /*9d00*/  LEA R24, R0, R17, 0x1 ;  /* 0x0000001100187211 */ /* 0x000fe400078e08ff */
[C---:B------:R-:W-:Y:S02]  /*9d10*/  LEA R0, R18.reuse, R23, 0x1 ;  /* 0x0000001712007211 */ /* 0x040fe400078e08ff */
[----:B------:R-:W-:Y:S01]  /*9d20*/  LEA R18, R18, R25, 0x1 ;  /* 0x0000001912127211 */ /* 0x000fe200078e08ff */
[----:B------:R-:W-:Y:S01]  /*9d30*/  BSSY B0, `(.L_x_65) ;  /* 0x0000020000007945 */ /* 0x000fe20003800000 */
[----:B------:R-:W-:-:S02]  /*9d40*/  F2FP.BF16.F32.PACK_AB R12, R12, R3 ;  /* 0x000000030c0c723e */ /* 0x000fc400000010ff */
[----:B------:R-:W-:Y:S02]  /*9d50*/  F2FP.BF16.F32.PACK_AB R13, R13, R42 ;  /* 0x0000002a0d0d723e */ /* 0x000fe400000010ff */
[----:B------:R-:W-:Y:S02]  /*9d60*/  F2FP.BF16.F32.PACK_AB R14, R14, R19 ;  /* 0x000000130e0e723e */ /* 0x000fe400000010ff */
[----:B------:R-:W-:Y:S02]  /*9d70*/  F2FP.BF16.F32.PACK_AB R15, R15, R46 ;  /* 0x0000002e0f0f723e */ /* 0x000fe400000010ff */
[----:B------:R-:W-:Y:S02]  /*9d80*/  F2FP.BF16.F32.PACK_AB R20, R20, R27 ;  /* 0x0000001b1414723e */ /* 0x000fe400000010ff */
[----:B------:R-:W-:Y:S02]  /*9d90*/  F2FP.BF16.F32.PACK_AB R21, R21, R50 ;  /* 0x000000321515723e */ /* 0x000fe400000010ff */
[----:B------:R-:W-:-:S02]  /*9da0*/  F2FP.BF16.F32.PACK_AB R22, R53, R52 ;  /* 0x000000343516723e */ /* 0x000fc400000010ff */
[----:B------:R-:W-:Y:S01]  /*9db0*/  F2FP.BF16.F32.PACK_AB R23, R55, R54 ;  /* 0x000000363717723e */ /* 0x000fe200000010ff */
[----:B------:R1:W-:Y:S04]  /*9dc0*/  STSM.16.M88.4 [R24+-0x2200], R4 ;  /* 0xffde000418007844 */ /* 0x0003e80000000200 */
[----:B------:R1:W-:Y:S01]  /*9dd0*/  STSM.16.M88.4 [R18], R8 ;  /* 0x0000000812007844 */ /* 0x0003e20000000200 */
[----:B------:R-:W-:Y:S01]  /*9de0*/  @!PT LDS RZ, [RZ] ;  /* 0x00000000fffff984 */ /* 0x000fe20000000800 */
[----:B------:R-:W-:Y:S01]  /*9df0*/  @!PT LDS RZ, [RZ] ;  /* 0x00000000fffff984 */ /* 0x000fe20000000800 */
[----:B------:R-:W-:Y:S01]  /*9e00*/  @!PT LDS RZ, [RZ] ;  /* 0x00000000fffff984 */ /* 0x000fe20000000800 */
[----:B------:R-:W-:Y:S01]  /*9e10*/  @!PT LDS RZ, [RZ] ;  /* 0x00000000fffff984 */ /* 0x000fe20000000800 */
[----:B------:R2:W-:Y:S06]  /*9e20*/  MEMBAR.ALL.CTA ;  /* 0x0000000000007992 */ /* 0x0005ec0000008000 */
[----:B--2---:R-:W2:Y:S02]  /*9e30*/  FENCE.VIEW.ASYNC.S ;  /* 0x00000000000073c6 */ /* 0x004ea40000000000 */
[----:B--2---:R-:W-:Y:S06]  /*9e40*/  BAR.SYNC.DEFER_BLOCKING 0x1, 0x80 ;  /* 0x0042000000007b1d */ /* 0x004fec0000010000 */
[----:B------:R-:W-:Y:S05]  /*9e50*/  @P1 BRA `(.L_x_66) ;  /* 0x0000000000341947 */ /* 0x000fea0003800000 */
[----:B------:R-:W-:Y:S01]  /*9e60*/  S2UR UR12, SR_CTAID.Z ;  /* 0x00000000000c79c3 */ /* 0x000fe20000002700 */
[----:B------:R-:W-:Y:S01]  /*9e70*/  R2UR UR6, R16 ;  /* 0x00000000100672ca */ /* 0x000fe200000e0000 */
[----:B------:R-:W-:Y:S01]  /*9e80*/  ULDC.64 UR4, c[0x0][0x198] ;  /* 0x0000660000047ab9 */ /* 0x000fe20000000a00 */
[----:B------:R-:W-:Y:S01]  /*9e90*/  R2UR UR8, R17 ;  /* 0x00000000110872ca */ /* 0x000fe200000e0000 */
[----:B------:R-:W-:Y:S01]  /*9ea0*/  UIADD3 UR4, UP0, UR4, 0x670, URZ ;  /* 0x0000067004047890 */ /* 0x000fe2000ff1e03f */
[----:B------:R-:W-:-:S03]  /*9eb0*/  UMOV UR9, URZ ;  /* 0x0000003f00097c82 */ /* 0x000fc60008000000 */
[----:B------:R-:W2:Y:S01]  /*9ec0*/  S2UR UR11, SR_CTAID.Y ;  /* 0x00000000000b79c3 */ /* 0x000ea20000002600 */
[----:B------:R-:W-:-:S05]  /*9ed0*/  UIADD3.X UR5, URZ, UR5, URZ, UP0, !UPT ;  /* 0x000000053f057290 */ /* 0x000fca00087fe43f */
[----:B------:R-:W-:Y:S02]  /*9ee0*/  USHF.L.U32 UR10, UR6, 0x6, URZ ;  /* 0x00000006060a7899 */ /* 0x000fe4000800063f */
[----:B------:R-:W-:-:S09]  /*9ef0*/  UIADD3 UR8, UR8, -0x2200, URZ ;  /* 0xffffde0008087890 */ /* 0x000fd2000fffe03f */
[----:B--2---:R2:W-:Y:S01]  /*9f00*/  UTMASTG.4D [UR8], [UR4] ;  /* 0x00000008040073b5 */ /* 0x0045e20008018000 */
[----:B------:R0:W-:Y:S01]  /*9f10*/  UTMACMDFLUSH ;  /* 0x00000000000079b7 */ /* 0x0001e20000000000 */
[----:B--2---:R-:W-:-:S04]  /*9f20*/  DEPBAR.LE SB0, 0x1 ;  /* 0x000080400000791a */ /* 0x004fc80000000000 */
.L_x_66:
[----:B------:R-:W-:Y:S05]  /*9f30*/  BSYNC B0 ;  /* 0x0000000000007941 */ /* 0x000fea0003800000 */
.L_x_65:
[----:B------:R-:W-:Y:S01]  /*9f40*/  BAR.SYNC.DEFER_BLOCKING 0x1, 0x80 ;  /* 0x0042000000007b1d */ /* 0x000fe20000010000 */
[----:B-1----:R-:W-:Y:S02]  /*9f50*/  F2FP.BF16.F32.PACK_AB R4, R57, R56 ;  /* 0x000000383904723e */ /* 0x002fe400000010ff */
[----:B------:R-:W-:Y:S02]  /*9f60*/  F2FP.BF16.F32.PACK_AB R5, R59, R58 ;  /* 0x0000003a3b05723e */ /* 0x000fe400000010ff */
[----:B------:R-:W-:Y:S01]  /*9f70*/  F2FP.BF16.F32.PACK_AB R6, R61, R60 ;  /* 0x0000003c3d06723e */ /* 0x000fe200000010ff */
[----:B------:R-:W-:Y:S01]  /*9f80*/  BSSY B0, `(.L_x_67) ;  /* 0x000001d000007945 */ /* 0x000fe20003800000 */
[----:B------:R-:W-:Y:S02]  /*9f90*/  F2FP.BF16.F32.PACK_AB R7, R63, R62 ;  /* 0x0000003e3f07723e */ /* 0x000fe400000010ff */
[----:B------:R-:W-:Y:S02]  /*9fa0*/  F2FP.BF16.F32.PACK_AB R8, R65, R64 ;  /* 0x000000404108723e */ /* 0x000fe400000010ff */
[----:B------:R-:W-:-:S02]  /*9fb0*/  F2FP.BF16.F32.PACK_AB R9, R67, R66 ;  /* 0x000000424309723e */ /* 0x000fc400000010ff */
[----:B------:R-:W-:Y:S02]  /*9fc0*/  F2FP.BF16.F32.PACK_AB R10, R69, R68 ;  /* 0x00000044450a723e */ /* 0x000fe400000010ff */
[----:B------:R-:W-:Y:S01]  /*9fd0*/  F2FP.BF16.F32.PACK_AB R11, R71, R70 ;  /* 0x00000046470b723e */ /* 0x000fe200000010ff */
[----:B------:R1:W-:Y:S04]  /*9fe0*/  STSM.16.M88.4 [R25+0x1000], R12 ;  /* 0x0010000c19007844 */ /* 0x0003e80000000200 */
[----:B------:R1:W-:Y:S01]  /*9ff0*/  STSM.16.M88.4 [R18+0x1000], R20 ;  /* 0x0010001412007844 */ /* 0x0003e20000000200 */
        /* <DEDUP_REMOVED lines=13> */
[----:B------:R-:W-:-:S03]  /*a0d0*/  UMOV UR9, 0x20 ;  /* 0x0000002000097882 */ /* 0x000fc60000000000 */
[----:B------:R-:W2:Y:S01]  /*a0e0*/  S2UR UR11, SR_CTAID.Y ;  /* 0x00000000000b79c3 */ /* 0x000ea20000002600 */
[----:B------:R-:W-:-:S05]  /*a0f0*/  UIADD3.X UR5, URZ, UR5, URZ, UP0, !UPT ;  /* 0x000000053f057290 */ /* 0x000fca00087fe43f */
[----:B------:R-:W-:Y:S02]  /*a100*/  USHF.L.U32 UR10, UR6, 0x6, URZ ;  /* 0x00000006060a7899 */ /* 0x000fe4000800063f */
[----:B------:R-:W-:-:S09]  /*a110*/  UIADD3 UR8, UR8, -0x1200, URZ ;  /* 0xffffee0008087890 */ /* 0x000fd2000fffe03f */
[----:B--2---:R2:W-:Y:S01]  /*a120*/  UTMASTG.4D [UR8], [UR4] ;  /* 0x00000008040073b5 */ /* 0x0045e20008018000 */
[----:B------:R0:W-:Y:S01]  /*a130*/  UTMACMDFLUSH ;  /* 0x00000000000079b7 */ /* 0x0001e20000000000 */
[----:B--2---:R-:W-:-:S04]  /*a140*/  DEPBAR.LE SB0, 0x1 ;  /* 0x000080400000791a */ /* 0x004fc80000000000 */
.L_x_68:
[----:B------:R-:W-:Y:S05]  /*a150*/  BSYNC B0 ;  /* 0x0000000000007941 */ /* 0x000fea0003800000 */
.L_x_67:
        /* <DEDUP_REMOVED lines=10> */
[----:B------:R1:W-:Y:S04]  /*a200*/  STSM.16.M88.4 [R25], R4 ;  /* 0x0000000419007844 */ /* 0x0003e80000000200 */
        /* <DEDUP_REMOVED lines=22> */
.L_x_70:
[----:B------:R-:W-:Y:S05]  /*a370*/  BSYNC B0 ;  /* 0x0000000000007941 */ /* 0x000fea0003800000 */
.L_x_69:
        /* <DEDUP_REMOVED lines=33> */
.L_x_72:
[----:B------:R-:W-:Y:S05]  /*a590*/  BSYNC B0 ;  /* 0x0000000000007941 */ /* 0x000fea0003800000 */
.L_x_71:
[----:B------:R-:W-:Y:S01]  /*a5a0*/  BAR.SYNC.DEFER_BLOCKING 0x1, 0x80 ;  /* 0x0042000000007b1d */ /* 0x000fe20000010000 */
[----:B------:R-:W-:Y:S02]  /*a5b0*/  F2FP.BF16.F32.PACK_AB R104, R105, R104 ;  /* 0x000000686968723e */ /* 0x000fe400000010ff */
        /* <DEDUP_REMOVED lines=15> */
[----:B---3--:R-:W3:Y:S02]  /*a6b0*/  FENCE.VIEW.ASYNC.S ;  /* 0x00000000000073c6 */ /* 0x008ee40000000000 */
[----:B---3--:R-:W-:Y:S06]  /*a6c0*/  BAR.SYNC.DEFER_BLOCKING 0x1, 0x80 ;  /* 0x0042000000007b1d */ /* 0x008fec0000010000 */
[----:B------:R-:W-:Y:S05]  /*a6d0*/  @P1 BRA `(.L_x_74) ;  /* 0x0000000000341947 */ /* 0x000fea0003800000 */
[----:B------:R-:W-:Y:S01]  /*a6e0*/  S2UR UR12, SR_CTAID.Z ;  /* 0x00000000000c79c3 */ /* 0x000fe20000002700 */
[----:B------:R-:W-:Y:S01]  /*a6f0*/  R2UR UR6, R16 ;  /* 0x00000000100672ca */ /* 0x000fe200000e0000 */
[----:B------:R-:W-:Y:S01]  /*a700*/  ULDC.64 UR4, c[0x0][0x198] ;  /* 0x0000660000047ab9 */ /* 0x000fe20000000a00 */
[----:B------:R-:W-:Y:S01]  /*a710*/  R2UR UR8, R17 ;  /* 0x00000000110872ca */ /* 0x000fe200000e0000 */
[----:B------:R-:W-:Y:S01]  /*a720*/  UIADD3 UR4, UP0, UR4, 0x670, URZ ;  /* 0x0000067004047890 */ /* 0x000fe2000ff1e03f */
[----:B------:R-:W-:-:S03]  /*a730*/  UMOV UR9, 0x80 ;  /* 0x0000008000097882 */ /* 0x000fc60000000000 */
[----:B------:R-:W3:Y:S01]  /*a740*/  S2UR UR11, SR_CTAID.Y ;  /* 0x00000000000b79c3 */ /* 0x000ee20000002600 */
[----:B------:R-:W-:-:S05]  /*a750*/  UIADD3.X UR5, URZ, UR5, URZ, UP0, !UPT ;  /* 0x000000053f057290 */ /* 0x000fca00087fe43f */
[----:B------:R-:W-:Y:S02]  /*a760*/  USHF.L.U32 UR10, UR6, 0x6, URZ ;  /* 0x00000006060a7899 */ /* 0x000fe4000800063f */
[----:B------:R-:W-:-:S09]  /*a770*/  UIADD3 UR8, UR8, -0x2200, URZ ;  /* 0xffffde0008087890 */ /* 0x000fd2000fffe03f */
[----:B---3--:R3:W-:Y:S01]  /*a780*/  UTMASTG.4D [UR8], [UR4] ;  /* 0x00000008040073b5 */ /* 0x0087e20008018000 */
[----:B------:R0:W-:Y:S01]  /*a790*/  UTMACMDFLUSH ;  /* 0x00000000000079b7 */ /* 0x0001e20000000000 */
[----:B---3--:R-:W-:-:S04]  /*a7a0*/  DEPBAR.LE SB0, 0x1 ;  /* 0x000080400000791a */ /* 0x008fc80000000000 */
.L_x_74:
[----:B------:R-:W-:Y:S05]  /*a7b0*/  BSYNC B0 ;  /* 0x0000000000007941 */ /* 0x000fea0003800000 */
.L_x_73:
        /* <DEDUP_REMOVED lines=17> */
[----:B----4-:R-:W4:Y:S02]  /*a8d0*/  FENCE.VIEW.ASYNC.S ;  /* 0x00000000000073c6 */ /* 0x010f240000000000 */
[----:B----4-:R-:W-:Y:S06]  /*a8e0*/  BAR.SYNC.DEFER_BLOCKING 0x1, 0x80 ;  /* 0x0042000000007b1d */ /* 0x010fec0000010000 */
[----:B------:R-:W-:Y:S05]  /*a8f0*/  @P1 BRA `(.L_x_76) ;  /* 0x0000000000341947 */ /* 0x000fea0003800000 */
[----:B------:R-:W-:Y:S01]  /*a900*/  S2UR UR12, SR_CTAID.Z ;  /* 0x00000000000c79c3 */ /* 0x000fe20000002700 */
[----:B------:R-:W-:Y:S01]  /*a910*/  R2UR UR6, R16 ;  /* 0x00000000100672ca */ /* 0x000fe200000e0000 */
[----:B------:R-:W-:Y:S01]  /*a920*/  ULDC.64 UR4, c[0x0][0x198] ;  /* 0x0000660000047ab9 */ /* 0x000fe20000000a00 */
[----:B------:R-:W-:Y:S01]  /*a930*/  R2UR UR8, R17 ;  /* 0x00000000110872ca */ /* 0x000fe200000e0000 */
[----:B------:R-:W-:Y:S01]  /*a940*/  UIADD3 UR4, UP0, UR4, 0x670, URZ ;  /* 0x0000067004047890 */ /* 0x000fe2000ff1e03f */
[----:B------:R-:W-:-:S03]  /*a950*/  UMOV UR9, 0xa0 ;  /* 0x000000a000097882 */ /* 0x000fc60000000000 */
[----:B------:R-:W4:Y:S01]  /*a960*/  S2UR UR11, SR_CTAID.Y ;  /* 0x00000000000b79c3 */ /* 0x000f220000002600 */
[----:B------:R-:W-:-:S05]  /*a970*/  UIADD3.X UR5, URZ, UR5, URZ, UP0, !UPT ;  /* 0x000000053f057290 */ /* 0x000fca00087fe43f */
[----:B------:R-:W-:Y:S02]  /*a980*/  USHF.L.U32 UR10, UR6, 0x6, URZ ;  /* 0x00000006060a7899 */ /* 0x000fe4000800063f */
[----:B------:R-:W-:-:S09]  /*a990*/  UIADD3 UR8, UR8, -0x1200, URZ ;  /* 0xffffee0008087890 */ /* 0x000fd2000fffe03f */
[----:B----4-:R4:W-:Y:S01]  /*a9a0*/  UTMASTG.4D [UR8], [UR4] ;  /* 0x00000008040073b5 */ /* 0x0109e20008018000 */
[----:B------:R0:W-:Y:S01]  /*a9b0*/  UTMACMDFLUSH ;  /* 0x00000000000079b7 */ /* 0x0001e20000000000 */
[----:B----4-:R-:W-:-:S04]  /*a9c0*/  DEPBAR.LE SB0, 0x1 ;  /* 0x000080400000791a */ /* 0x010fc80000000000 */
.L_x_76:
[----:B------:R-:W-:Y:S05]  /*a9d0*/  BSYNC B0 ;  /* 0x0000000000007941 */ /* 0x000fea0003800000 */
.L_x_75:
        /* <DEDUP_REMOVED lines=17> */
[----:B-----5:R-:W5:Y:S02]  /*aaf0*/  FENCE.VIEW.ASYNC.S ;  /* 0x00000000000073c6 */ /* 0x020f640000000000 */
[----:B-----5:R-:W-:Y:S06]  /*ab00*/  BAR.SYNC.DEFER_BLOCKING 0x1, 0x80 ;  /* 0x0042000000007b1d */ /* 0x020fec0000010000 */
[----:B------:R-:W-:Y:S05]  /*ab10*/  @P1 BRA `(.L_x_78) ;  /* 0x0000000000341947 */ /* 0x000fea0003800000 */
[----:B------:R-:W-:Y:S01]  /*ab20*/  S2UR UR12, SR_CTAID.Z ;  /* 0x00000000000c79c3 */ /* 0x000fe20000002700 */
[----:B------:R-:W-:Y:S01]  /*ab30*/  R2UR UR6, R16 ;  /* 0x00000000100672ca */ /* 0x000fe200000e0000 */
[----:B------:R-:W-:Y:S01]  /*ab40*/  ULDC.64 UR4, c[0x0][0x198] ;  /* 0x0000660000047ab9 */ /* 0x000fe20000000a00 */
[----:B------:R-:W-:Y:S01]  /*ab50*/  R2UR UR8, R17 ;  /* 0x00000000110872ca */ /* 0x000fe200000e0000 */
[----:B------:R-:W-:Y:S01]  /*ab60*/  UIADD3 UR4, UP0, UR4, 0x670, URZ ;  /* 0x0000067004047890 */ /* 0x000fe2000ff1e03f */
[----:B------:R-:W-:-:S03]  /*ab70*/  UMOV UR9, 0xc0 ;  /* 0x000000c000097882 */ /* 0x000fc60000000000 */
[----:B------:R-:W5:Y:S01]  /*ab80*/  S2UR UR11, SR_CTAID.Y ;  /* 0x00000000000b79c3 */ /* 0x000f620000002600 */
[----:B------:R-:W-:-:S05]  /*ab90*/  UIADD3.X UR5, URZ, UR5, URZ, UP0, !UPT ;  /* 0x000000053f057290 */ /* 0x000fca00087fe43f */
[----:B------:R-:W-:Y:S02]  /*aba0*/  USHF.L.U32 UR10, UR6, 0x6, URZ ;  /* 0x00000006060a7899 */ /* 0x000fe4000800063f */
[----:B------:R-:W-:-:S09]  /*abb0*/  UIADD3 UR8, UR8, -0x2200, URZ ;  /* 0xffffde0008087890 */ /* 0x000fd2000fffe03f */
[----:B-----5:R1:W-:Y:S01]  /*abc0*/  UTMASTG.4D [UR8], [UR4] ;  /* 0x00000008040073b5 */ /* 0x0203e20008018000 */
[----:B------:R0:W-:Y:S01]  /*abd0*/  UTMACMDFLUSH ;  /* 0x00000000000079b7 */ /* 0x0001e20000000000 */
[----:B-1----:R-:W-:-:S04]  /*abe0*/  DEPBAR.LE SB0, 0x1 ;  /* 0x000080400000791a */ /* 0x002fc80000000000 */
.L_x_78:
[----:B------:R-:W-:Y:S05]  /*abf0*/  BSYNC B0 ;  /* 0x0000000000007941 */ /* 0x000fea0003800000 */
.L_x_77:
[----:B------:R-:W-:Y:S06]  /*ac00*/  BAR.SYNC.DEFER_BLOCKING 0x1, 0x80 ;  /* 0x0042000000007b1d */ /* 0x000fec0000010000 */
[----:B------:R-:W-:Y:S01]  /*ac10*/  BSSY B0, `(.L_x_79) ;  /* 0x0000017000007945 */ /* 0x000fe20003800000 */
[----:B------:R1:W-:Y:S04]  /*ac20*/  STSM.16.M88.4 [R25+0x1000], R136 ;  /* 0x0010008819007844 */ /* 0x0003e80000000200 */
        /* <DEDUP_REMOVED lines=19> */
[----:B-----5:R1:W-:Y:S02]  /*ad60*/  UTMASTG.4D [UR8], [UR4] ;  /* 0x00000008040073b5 */ /* 0x0203e40008018000 */
[----:B-1----:R0:W-:Y:S02]  /*ad70*/  UTMACMDFLUSH ;  /* 0x00000000000079b7 */ /* 0x0021e40000000000 */
.L_x_80:
[----:B------:R-:W-:Y:S05]  /*ad80*/  BSYNC B0 ;  /* 0x0000000000007941 */ /* 0x000fea0003800000 */
.L_x_79:
[----:B------:R-:W-:Y:S01]  /*ad90*/  R2UR UR4, R2 ;  /* 0x00000000020472ca */ /* 0x000fe200000e0000 */
[----:B------:R-:W-:-:S12]  /*ada0*/  DEPBAR.LE SB0, 0x0 ;  /* 0x000080000000791a */ /* 0x000fd80000000000 */
[----:B------:R-:W-:-:S04]  /*adb0*/  UIADD3 UR4, UR4, -0x1, URZ ;  /* 0xffffffff04047890 */ /* 0x000fc8000fffe03f */
[----:B------:R-:W-:-:S04]  /*adc0*/  USHF.L.U32 UR4, UR4, 0x3, URZ ;  /* 0x0000000304047899 */ /* 0x000fc8000800063f */
[----:B------:R-:W-:-:S04]  /*add0*/  ULOP3.LUT UR4, UR4, 0x8, URZ, 0xe2, !UPT ;  /* 0x0000000804047892 */ /* 0x000fc8000f8ee23f */
[----:B------:R-:W-:-:S06]  /*ade0*/  ULOP3.LUT UR4, UR4, 0x18, URZ, 0x3c, !UPT ;  /* 0x0000001804047892 */ /* 0x000fcc000f8e3c3f */
[----:B-1-3--:R-:W-:-:S04]  /*adf0*/  MOV R0, UR4 ;  /* 0x0000000400007c02 */ /* 0x00afc80008000f00 */
[----:B------:R-:W-:Y:S01]  /*ae00*/  SYNCS.ARRIVE.TRANS64.A1T0 RZ, [R0+UR60+0x38090], RZ ;  /* 0x038090ff00ff79a7 */ /* 0x000fe2000810003c */
[----:B------:R-:W-:Y:S05]  /*ae10*/  EXIT ;  /* 0x000000000000794d */ /* 0x000fea0003800000 */
.L_x_6:
[----:B------:R-:W-:-:S08]  /*ae20*/  UISETP.NE.AND UP0, UPT, UR8, 0x1, UPT ;  /* 0x000000010800788c */ /* 0x000fd0000bf05270 */
[----:B------:R-:W1:-:S00]  /*ae30*/  USETMAXREG.DEALLOC.CTAPOOL 0x18 ;  /* 0x00000018000079c8 */ /* 0x000e4000080e0500 */
[----:B------:R-:W-:-:S13]  /*ae40*/  PLOP3.LUT P0, PT, PT, PT, UP0, 0x80, 0x0 ;  /* 0x000000000000781c */ /* 0x000fda0003f0f008 */
[----:B------:R-:W-:Y:S05]  /*ae50*/  @P0 EXIT ;  /* 0x000000000000094d */ /* 0x000fea0003800000 */
[----:B------:R-:W2:Y:S01]  /*ae60*/  S2UR UR11, SR_CTAID.X ;  /* 0x00000000000b79c3 */ /* 0x000ea20000002500 */
[----:B------:R-:W-:Y:S01]  /*ae70*/  ULDC UR4, c[0x0][0x28c] ;  /* 0x0000a30000047ab9 */ /* 0x000fe20000000800 */
[----:B------:R-:W-:Y:S01]  /*ae80*/  ELECT P3, URZ, PT ;  /* 0x00000000003f782f */ /* 0x000fe20003860000 */
[----:B------:R-:W-:Y:S01]  /*ae90*/  BSSY B0, `(.L_x_81) ;  /* 0x0000043000007945 */ /* 0x000fe20003800000 */
[----:B------:R-:W-:Y:S01]  /*aea0*/  UIADD3 UR5, UR4, 0x3f, URZ ;  /* 0x0000003f04057890 */ /* 0x000fe2000fffe03f */
[----:B-1----:R-:W-:Y:S02]  /*aeb0*/  CS2R R2, SRZ ;  /* 0x0000000000027805 */ /* 0x002fe4000001ff00 */
[----:B------:R-:W-:Y:S01]  /*aec0*/  MOV R7, RZ ;  /* 0x000000ff00077202 */ /* 0x000fe20000000f00 */
[----:B------:R-:W-:Y:S01]  /*aed0*/  USHF.R.S32.HI UR6, URZ, 0x1f, UR5 ;  /* 0x0000001f3f067899 */ /* 0x000fe20008011405 */
[----:B------:R-:W1:Y:S03]  /*aee0*/  S2UR UR44, SR_CTAID.Y ;  /* 0x00000000002c79c3 */ /* 0x000e660000002600 */
[----:B------:R-:W-:-:S04]  /*aef0*/  ULEA.HI UR6, UR6, UR5, URZ, 0x6 ;  /* 0x0000000506067291 */ /* 0x000fc8000f8f303f */
[----:B------:R-:W-:Y:S01]  /*af00*/  USHF.R.S32.HI UR6, URZ, 0x6, UR6 ;  /* 0x000000063f067899 */ /* 0x000fe20008011406 */
[----:B------:R-:W3:Y:S01]  /*af10*/  S2UR UR45, SR_CTAID.Z ;  /* 0x00000000002d79c3 */ /* 0x000ee20000002700 */
[----:B--2---:R-:W-:-:S04]  /*af20*/  USHF.L.U32 UR11, UR11, 0x7, URZ ;  /* 0x000000070b0b7899 */ /* 0x004fc8000800063f */
[----:B------:R-:W-:-:S04]  /*af30*/  UIADD3 UR4, UR11, 0xbf, URZ ;  /* 0x000000bf0b047890 */ /* 0x000fc8000fffe03f */
[----:B------:R-:W-:-:S04]  /*af40*/  USHF.R.U32.HI UR4, URZ, 0x6, UR4 ;  /* 0x000000063f047899 */ /* 0x000fc80008011604 */
[----:B------:R-:W-:-:S04]  /*af50*/  UISETP.LT.AND UP0, UPT, UR4, UR6, UPT ;  /* 0x000000060400728c */ /* 0x000fc8000bf01270 */
[----:B------:R-:W-:Y:S01]  /*af60*/  USEL UR4, UR4, UR6, UP0 ;  /* 0x0000000604047287 */ /* 0x000fe20008000000 */
[----:B-1-3--:R-:W-:Y:S11]  /*af70*/  @!P3 BRA `(.L_x_82) ;  /* 0x0000000000d0b947 */ /* 0x00aff60003800000 */
[----:B------:R-:W1:Y:S01]  /*af80*/  S2R R4, SR_CgaCtaId ;  /* 0x0000000000047919 */ /* 0x000e620000008800 */
[----:B------:R-:W-:Y:S02]  /*af90*/  MOV R3, 0x400 ;  /* 0x0000040000037802 */ /* 0x000fe40000000f00 */
[----:B------:R-:W-:Y:S02]  /*afa0*/  MOV R5, 0x1 ;  /* 0x0000000100057802 */ /* 0x000fe40000000f00 */
[----:B-1----:R-:W-:Y:S02]  /*afb0*/  LEA R4, R4, R3, 0x18 ;  /* 0x0000000304047211 */ /* 0x002fe400078ec0ff */
[----:B------:R-:W-:-:S04]  /*afc0*/  SHF.L.U32 R3, R5, 0x1f, RZ ;  /* 0x0000001f05037819 */ /* 0x000fc800000006ff */
[----:B------:R-:W1:Y:S02]  /*afd0*/  SYNCS.PHASECHK.TRANS64.TRYWAIT P0, [R4+URZ+0x38060], R3 ;  /* 0x03806003040075a7 */ /* 0x000e64000800017f */
[----:B-1----:R-:W-:Y:S05]  /*afe0*/  @!P0 BRA `(.L_x_83) ;  /* 0x00000018007c8947 */ /* 0x002fea0003800000 */
.L_x_120:
[----:B------:R-:W-:Y:S01]  /*aff0*/  ULOP3.LUT UR5, UR14, 0x2, URZ, 0xfc, !UPT ;  /* 0x000000020e057892 */ /* 0x000fe2000f8efc3f */
[----:B-1----:R-:W-:-:S03]  /*b000*/  @P2 MOV R3, 0x8000 ;  /* 0x0000800000032802 */ /* 0x002fc60000000f00 */
[----:B------:R-:W-:Y:S01]  /*b010*/  UPRMT UR5, UR5, 0x9910, URZ ;  /* 0x0000991005057896 */ /* 0x000fe2000800003f */
[----:B------:R1:W-:Y:S03]  /*b020*/  @P2 SYNCS.ARRIVE.TRANS64 RZ, [R4+URZ+0x38050], R3 ;  /* 0x0380500304ff29a7 */ /* 0x0003e6000800003f */
[----:B------:R-:W-:-:S06]  /*b030*/  UISETP.NE.AND UP0, UPT, UR5, 0x2, UPT ;  /* 0x000000020500788c */ /* 0x000fcc000bf05270 */
[----:B------:R-:W-:-:S13]  /*b040*/  PLOP3.LUT P0, PT, PT, PT, UP0, 0x80, 0x0 ;  /* 0x000000000000781c */ /* 0x000fda0003f0f008 */
[----:B-1----:R-:W-:Y:S05]  /*b050*/  @P0 BRA `(.L_x_84) ;  /* 0x0000000000040947 */ /* 0x002fea0003800000 */
[----:B------:R-:W-:Y:S01]  /*b060*/  BPT.TRAP 0x1 ;  /* 0x000000040000795c */ /* 0x000fe20000300000 */
.L_x_84:
[----:B------:R-:W-:-:S04]  /*b070*/  LOP3.LUT P0, RZ, R0, 0x1f, RZ, 0xc0, !PT ;  /* 0x0000001f00ff7812 */ /* 0x000fc8000780c0ff */
[----:B------:R-:W-:-:S13]  /*b080*/  PLOP3.LUT P0, PT, P0, P2, PT, 0x2a, 0x0 ;  /* 0x000000000000781c */ /* 0x000fda0000704572 */
[----:B------:R-:W-:Y:S05]  /*b090*/  @P0 BRA `(.L_x_85) ;  /* 0x0000000000040947 */ /* 0x000fea0003800000 */
[----:B------:R-:W-:Y:S01]  /*b0a0*/  BPT.TRAP 0x1 ;  /* 0x000000040000795c */ /* 0x000fe20000300000 */
.L_x_85:
[----:B------:R-:W-:Y:S01]  /*b0b0*/  R2UR UR8, R4 ;  /* 0x00000000040872ca */ /* 0x000fe200000e0000 */
[----:B------:R-:W-:Y:S01]  /*b0c0*/  ULDC.64 UR6, c[0x0][0x198] ;  /* 0x0000660000067ab9 */ /* 0x000fe20000000a00 */
[----:B------:R-:W-:Y:S01]  /*b0d0*/  UMOV UR22, 0x0 ;  /* 0x0000000000167882 */ /* 0x000fe20000000000 */
[----:B------:R-:W-:Y:S01]  /*b0e0*/  UIADD3 UR6, UP0, UR6, 0xf0, URZ ;  /* 0x000000f006067890 */ /* 0x000fe2000ff1e03f */
[----:B------:R-:W-:Y:S01]  /*b0f0*/  MOV R7, 0x40 ;  /* 0x0000004000077802 */ /* 0x000fe20000000f00 */
[----:B------:R-:W-:Y:S01]  /*b100*/  UMOV UR23, 0x10000000 ;  /* 0x1000000000177882 */ /* 0x000fe20000000000 */
[----:B------:R-:W-:Y:S01]  /*b110*/  UMOV UR10, URZ ;  /* 0x0000003f000a7c82 */ /* 0x000fe20008000000 */
[----:B------:R-:W-:Y:S01]  /*b120*/  UIADD3.X UR7, URZ, UR7, URZ, UP0, !UPT ;  /* 0x000000073f077290 */ /* 0x000fe200087fe43f */
[----:B------:R-:W-:Y:S01]  /*b130*/  MOV R3, 0x1 ;  /* 0x0000000100037802 */ /* 0x000fe20000000f00 */
[----:B------:R-:W-:Y:S01]  /*b140*/  UMOV UR12, UR44 ;  /* 0x0000002c000c7c82 */ /* 0x000fe20008000000 */
[----:B------:R-:W-:Y:S01]  /*b150*/  UMOV UR13, UR45 ;  /* 0x0000002d000d7c82 */ /* 0x000fe20008000000 */
[----:B------:R-:W-:Y:S01]  /*b160*/  UMOV UR26, 0x40 ;  /* 0x00000040001a7882 */ /* 0x000fe20000000000 */
[----:B------:R-:W-:Y:S01]  /*b170*/  UMOV UR27, UR11 ;  /* 0x0000000b001b7c82 */ /* 0x000fe20008000000 */
[----:B------:R-:W-:-:S02]  /*b180*/  UIADD3 UR9, UR8, 0x38050, URZ ;  /* 0x0003805008097890 */ /* 0x000fc4000fffe03f */
[----:B------:R-:W-:Y:S02]  /*b190*/  UIADD3 UR24, UR8, 0x2000, URZ ;  /* 0x0000200008187890 */ /* 0x000fe4000fffe03f */
[----:B------:R-:W-:Y:S02]  /*b1a0*/  UIADD3 UR16, UR8, 0x4000, URZ ;  /* 0x0000400008107890 */ /* 0x000fe4000fffe03f */
[----:B------:R-:W-:Y:S01]  /*b1b0*/  UIADD3 UR40, UR8, 0x6000, URZ ;  /* 0x0000600008287890 */ /* 0x000fe2000fffe03f */
[----:B------:R-:W-:Y:S01]  /*b1c0*/  UMOV UR28, UR44 ;  /* 0x0000002c001c7c82 */ /* 0x000fe20008000000 */
[----:B------:R-:W-:Y:S01]  /*b1d0*/  UMOV UR29, UR45 ;  /* 0x0000002d001d7c82 */ /* 0x000fe20008000000 */
[----:B------:R-:W-:Y:S01]  /*b1e0*/  UMOV UR25, UR9 ;  /* 0x0000000900197c82 */ /* 0x000fe20008000000 */
[----:B------:R-:W-:Y:S01]  /*b1f0*/  UMOV UR18, 0x80 ;  /* 0x0000008000127882 */ /* 0x000fe20000000000 */
[----:B------:R-:W-:Y:S01]  /*b200*/  UMOV UR19, UR11 ;  /* 0x0000000b00137c82 */ /* 0x000fe20008000000 */
[----:B------:R-:W-:Y:S01]  /*b210*/  UMOV UR20, UR44 ;  /* 0x0000002c00147c82 */ /* 0x000fe20008000000 */
[----:B------:R1:W-:Y:S01]  /*b220*/  UTMALDG.4D [UR8], [UR6], desc[UR22] ;  /* 0x00001608060075b4 */ /* 0x0003e20008019000 */
[----:B------:R-:W-:Y:S01]  /*b230*/  UMOV UR21, UR45 ;  /* 0x0000002d00157c82 */ /* 0x000fe20008000000 */
[----:B------:R-:W-:Y:S01]  /*b240*/  UMOV UR17, UR9 ;  /* 0x0000000900117c82 */ /* 0x000fe20008000000 */
[----:B------:R-:W-:Y:S01]  /*b250*/  UMOV UR42, 0xc0 ;  /* 0x000000c0002a7882 */ /* 0x000fe20000000000 */
[----:B------:R-:W-:Y:S01]  /*b260*/  UMOV UR43, UR11 ;  /* 0x0000000b002b7c82 */ /* 0x000fe20008000000 */
[----:B------:R-:W-:Y:S01]  /*b270*/  UMOV UR41, UR9 ;  /* 0x0000000900297c82 */ /* 0x000fe20008000000 */
[----:B------:R1:W-:Y:S01]  /*b280*/  UTMALDG.4D [UR24], [UR6], desc[UR22] ;  /* 0x00001618060075b4 */ /* 0x0003e20008019000 */
[----:B------:R1:W-:Y:S01]  /*b290*/  UTMALDG.4D [UR16], [UR6], desc[UR22] ;  /* 0x00001610060075b4 */ /* 0x0003e20008019000 */
[----:B------:R1:W-:Y:S02]  /*b2a0*/  UTMALDG.4D [UR40], [UR6], desc[UR22] ;  /* 0x00001628060075b4 */ /* 0x0003e40008019000 */
[----:B-1----:R-:W-:Y:S01]  /*b2b0*/  NOP ;  /* 0x0000000000007918 */ /* 0x002fe20000000000 */
.L_x_82:
[----:B------:R-:W-:Y:S05]  /*b2c0*/  BSYNC B0 ;  /* 0x0000000000007941 */ /* 0x000fea0003800000 */
.L_x_81:
[----:B------:R-:W-:Y:S01]  /*b2d0*/  ISETP.LT.AND P4, PT, RZ, UR4, P3 ;  /* 0x00000004ff007c0c */ /* 0x000fe20009f81270 */
[----:B------:R-:W-:-:S12]  /*b2e0*/  BSSY B0, `(.L_x_86) ;  /* 0x0000037000007945 */ /* 0x000fd80003800000 */
[----:B------:R-:W-:Y:S05]  /*b2f0*/  @!P4 BRA `(.L_x_87) ;  /* 0x0000000000d4c947 */ /* 0x000fea0003800000 */
[----:B------:R-:W1:Y:S01]  /*b300*/  S2R R5, SR_CgaCtaId ;  /* 0x0000000000057919 */ /* 0x000e620000008800 */
[----:B------:R-:W-:-:S04]  /*b310*/  MOV R2, 0x400 ;  /* 0x0000040000027802 */ /* 0x000fc80000000f00 */
[----:B-1----:R-:W-:Y:S02]  /*b320*/  LEA R2, R5, R2, 0x18 ;  /* 0x0000000205027211 */ /* 0x002fe400078ec0ff */
[----:B------:R-:W-:-:S04]  /*b330*/  MOV R5, 0x1 ;  /* 0x0000000100057802 */ /* 0x000fc80000000f00 */
[----:B------:R-:W-:-:S04]  /*b340*/  SHF.L.U32 R5, R5, 0x1f, RZ ;  /* 0x0000001f05057819 */ /* 0x000fc800000006ff */
[----:B------:R-:W1:Y:S02]  /*b350*/  SYNCS.PHASECHK.TRANS64.TRYWAIT P0, [R2+URZ+0x38028], R5 ;  /* 0x03802805020075a7 */ /* 0x000e64000800017f */
[----:B-1----:R-:W-:Y:S05]  /*b360*/  @!P0 BRA `(.L_x_88) ;  /* 0x0000001400b08947 */ /* 0x002fea0003800000 */
.L_x_121:
        /* <DEDUP_REMOVED lines=8> */
.L_x_89:
[----:B------:R-:W-:-:S04]  /*b3f0*/  LOP3.LUT P0, RZ, R0, 0x1f, RZ, 0xc0, !PT ;  /* 0x0000001f00ff7812 */ /* 0x000fc8000780c0ff */
[----:B------:R-:W-:-:S13]  /*b400*/  PLOP3.LUT P0, PT, P0, P2, PT, 0x2a, 0x0 ;  /* 0x000000000000781c */ /* 0x000fda0000704572 */
[----:B------:R-:W-:Y:S05]  /*b410*/  @P0 BRA `(.L_x_90) ;  /* 0x0000000000040947 */ /* 0x000fea0003800000 */
[----:B------:R-:W-:Y:S01]  /*b420*/  BPT.TRAP 0x1 ;  /* 0x000000040000795c */ /* 0x000fe20000300000 */
.L_x_90:
[----:B------:R-:W-:Y:S01]  /*b430*/  R2UR UR40, R2 ;  /* 0x00000000022872ca */ /* 0x000fe200000e0000 */
[----:B------:R-:W-:Y:S01]  /*b440*/  ULDC.64 UR6, c[0x0][0x198] ;  /* 0x0000660000067ab9 */ /* 0x000fe20000000a00 */
[----:B------:R-:W-:Y:S01]  /*b450*/  UMOV UR19, URZ ;  /* 0x0000003f00137c82 */ /* 0x000fe20008000000 */
[----:B------:R-:W-:Y:S01]  /*b460*/  UIADD3 UR6, UP0, UR6, 0x1f0, URZ ;  /* 0x000001f006067890 */ /* 0x000fe2000ff1e03f */
[----:B------:R-:W-:Y:S01]  /*b470*/  MOV R2, 0x1 ;  /* 0x0000000100027802 */ /* 0x000fe20000000f00 */
[----:B------:R-:W-:Y:S01]  /*b480*/  UMOV UR8, 0x0 ;  /* 0x0000000000087882 */ /* 0x000fe20000000000 */
[----:B------:R-:W-:Y:S01]  /*b490*/  UMOV UR9, 0x10000000 ;  /* 0x1000000000097882 */ /* 0x000fe20000000000 */
[----:B------:R-:W-:Y:S01]  /*b4a0*/  UIADD3.X UR7, URZ, UR7, URZ, UP0, !UPT ;  /* 0x000000073f077290 */ /* 0x000fe200087fe43f */
[----:B------:R-:W-:Y:S01]  /*b4b0*/  UMOV UR18, URZ ;  /* 0x0000003f00127c82 */ /* 0x000fe20008000000 */
[----:B------:R-:W-:Y:S01]  /*b4c0*/  UMOV UR20, UR44 ;  /* 0x0000002c00147c82 */ /* 0x000fe20008000000 */
[----:B------:R-:W-:Y:S01]  /*b4d0*/  UMOV UR21, UR45 ;  /* 0x0000002d00157c82 */ /* 0x000fe20008000000 */
[----:B------:R-:W-:-:S02]  /*b4e0*/  UMOV UR34, 0x40 ;  /* 0x0000004000227882 */ /* 0x000fc40000000000 */
[----:B------:R-:W-:Y:S02]  /*b4f0*/  UIADD3 UR16, UR40, 0x10000, URZ ;  /* 0x0001000028107890 */ /* 0x000fe4000fffe03f */
[----:B------:R-:W-:Y:S02]  /*b500*/  UIADD3 UR17, UR40, 0x38000, URZ ;  /* 0x0003800028117890 */ /* 0x000fe4000fffe03f */
[----:B------:R-:W-:Y:S02]  /*b510*/  UIADD3 UR32, UR40, 0x12000, URZ ;  /* 0x0001200028207890 */ /* 0x000fe4000fffe03f */
[----:B------:R-:W-:Y:S02]  /*b520*/  UIADD3 UR24, UR40, 0x14000, URZ ;  /* 0x0001400028187890 */ /* 0x000fe4000fffe03f */
[----:B------:R-:W-:Y:S01]  /*b530*/  UIADD3 UR40, UR40, 0x16000, URZ ;  /* 0x0001600028287890 */ /* 0x000fe2000fffe03f */
[----:B------:R-:W-:Y:S01]  /*b540*/  UMOV UR36, UR44 ;  /* 0x0000002c00247c82 */ /* 0x000fe20008000000 */
        /* <DEDUP_REMOVED lines=16> */
.L_x_87:
[----:B------:R-:W-:Y:S05]  /*b650*/  BSYNC B0 ;  /* 0x0000000000007941 */ /* 0x000fea0003800000 */
.L_x_86:
[----:B------:R-:W-:Y:S04]  /*b660*/  BSSY B0, `(.L_x_91) ;  /* 0x000003a000007945 */ /* 0x000fe80003800000 */
[----:B------:R-:W-:Y:S05]  /*b670*/  @!P3 BRA `(.L_x_92) ;  /* 0x0000000000e0b947 */ /* 0x000fea0003800000 */
[----:B------:R-:W1:Y:S01]  /*b680*/  S2R R5, SR_CgaCtaId ;  /* 0x0000000000057919 */ /* 0x000e620000008800 */
[----:B------:R-:W-:-:S04]  /*b690*/  MOV R4, 0x400 ;  /* 0x0000040000047802 */ /* 0x000fc80000000f00 */
[----:B-1----:R-:W-:Y:S02]  /*b6a0*/  LEA R6, R5, R4, 0x18 ;  /* 0x0000000405067211 */ /* 0x002fe400078ec0ff */
[----:B------:R-:W-:Y:S02]  /*b6b0*/  MOV R5, 0x1 ;  /* 0x0000000100057802 */ /* 0x000fe40000000f00 */
[----:B------:R-:W-:Y:S02]  /*b6c0*/  LEA R4, R3, R6, 0x3 ;  /* 0x0000000603047211 */ /* 0x000fe400078e18ff */
[----:B------:R-:W-:-:S04]  /*b6d0*/  SHF.L.U32 R5, R5, 0x1f, RZ ;  /* 0x0000001f05057819 */ /* 0x000fc800000006ff */
[----:B------:R-:W1:Y:S02]  /*b6e0*/  SYNCS.PHASECHK.TRANS64.TRYWAIT P0, [R4+URZ+0x38060], R5 ;  /* 0x03806005040075a7 */ /* 0x000e64000800017f */
[----:B-1----:R-:W-:Y:S05]  /*b6f0*/  @!P0 BRA `(.L_x_93) ;  /* 0x0000001000e08947 */ /* 0x002fea0003800000 */
.L_x_122:
        /* <DEDUP_REMOVED lines=8> */
.L_x_94:
[----:B------:R-:W-:-:S04]  /*b780*/  LOP3.LUT P0, RZ, R0, 0x1f, RZ, 0xc0, !PT ;  /* 0x0000001f00ff7812 */ /* 0x000fc8000780c0ff */
[----:B------:R-:W-:-:S13]  /*b790*/  PLOP3.LUT P0, PT, P0, P2, PT, 0x2a, 0x0 ;  /* 0x000000000000781c */ /* 0x000fda0000704572 */
[----:B------:R-:W-:Y:S05]  /*b7a0*/  @P0 BRA `(.L_x_95) ;  /* 0x0000000000040947 */ /* 0x000fea0003800000 */
[----:B------:R-:W-:Y:S01]  /*b7b0*/  BPT.TRAP 0x1 ;  /* 0x000000040000795c */ /* 0x000fe20000300000 */
.L_x_95:
[----:B------:R-:W-:Y:S01]  /*b7c0*/  R2UR UR32, R3 ;  /* 0x00000000032072ca */ /* 0x000fe200000e0000 */
[----:B------:R-:W-:Y:S01]  /*b7d0*/  ULDC.64 UR6, c[0x0][0x198] ;  /* 0x0000660000067ab9 */ /* 0x000fe20000000a00 */
[----:B------:R-:W-:Y:S01]  /*b7e0*/  R2UR UR5, R6 ;  /* 0x00000000060572ca */ /* 0x000fe200000e0000 */
[----:B------:R-:W-:Y:S01]  /*b7f0*/  UIADD3 UR6, UP0, UR6, 0xf0, URZ ;  /* 0x000000f006067890 */ /* 0x000fe2000ff1e03f */
[----:B------:R-:W-:Y:S01]  /*b800*/  R2UR UR33, R4 ;  /* 0x00000000042172ca */ /* 0x000fe200000e0000 */
[----:B------:R-:W-:Y:S01]  /*b810*/  UMOV UR8, 0x0 ;  /* 0x0000000000087882 */ /* 0x000fe20000000000 */
[----:B------:R-:W-:Y:S01]  /*b820*/  R2UR UR35, R7 ;  /* 0x00000000072372ca */ /* 0x000fe200000e0000 */
[----:B------:R-:W-:Y:S01]  /*b830*/  UIADD3.X UR7, URZ, UR7, URZ, UP0, !UPT ;  /* 0x000000073f077290 */ /* 0x000fe200087fe43f */
[----:B------:R-:W-:Y:S01]  /*b840*/  UMOV UR9, 0x10000000 ;  /* 0x1000000000097882 */ /* 0x000fe20000000000 */
[----:B------:R-:W-:Y:S01]  /*b850*/  UMOV UR34, URZ ;  /* 0x0000003f00227c82 */ /* 0x000fe20008000000 */
[----:B------:R-:W-:Y:S01]  /*b860*/  UMOV UR36, UR44 ;  /* 0x0000002c00247c82 */ /* 0x000fe20008000000 */
[----:B------:R-:W-:Y:S01]  /*b870*/  UMOV UR37, UR45 ;  /* 0x0000002d00257c82 */ /* 0x000fe20008000000 */
[----:B------:R-:W-:Y:S01]  /*b880*/  UMOV UR42, 0x40 ;  /* 0x00000040002a7882 */ /* 0x000fe20000000000 */
[----:B------:R-:W-:-:S02]  /*b890*/  UMOV UR26, 0x80 ;  /* 0x00000080001a7882 */ /* 0x000fc40000000000 */
[----:B------:R-:W-:Y:S02]  /*b8a0*/  ULEA UR32, UR32, UR5, 0xf ;  /* 0x0000000520207291 */ /* 0x000fe4000f8e783f */
[----:B------:R-:W-:Y:S02]  /*b8b0*/  UIADD3 UR33, UR33, 0x38050, URZ ;  /* 0x0003805021217890 */ /* 0x000fe4000fffe03f */
[----:B------:R-:W-:Y:S02]  /*b8c0*/  UIADD3 UR35, UR11, UR35, URZ ;  /* 0x000000230b237290 */ /* 0x000fe4000fffe03f */
[----:B------:R-:W-:Y:S02]  /*b8d0*/  UIADD3 UR40, UR32, 0x2000, URZ ;  /* 0x0000200020287890 */ /* 0x000fe4000fffe03f */
[----:B------:R-:W-:Y:S02]  /*b8e0*/  UIADD3 UR24, UR32, 0x4000, URZ ;  /* 0x0000400020187890 */ /* 0x000fe4000fffe03f */
[----:B------:R-:W-:Y:S01]  /*b8f0*/  UIADD3 UR16, UR32, 0x6000, URZ ;  /* 0x0000600020107890 */ /* 0x000fe2000fffe03f */
[----:B------:R-:W-:Y:S01]  /*b900*/  UMOV UR41, UR33 ;  /* 0x0000002100297c82 */ /* 0x000fe20008000000 */
[----:B------:R-:W-:Y:S01]  /*b910*/  UMOV UR43, UR35 ;  /* 0x00000023002b7c82 */ /* 0x000fe20008000000 */
        /* <DEDUP_REMOVED lines=8> */
[----:B------:R-:W-:Y:S01]  /*b9a0*/  UMOV UR17, UR33 ;  /* 0x0000002100117c82 */ /* 0x000fe20008000000 */
[----:B------:R-:W-:Y:S01]  /*b9b0*/  UMOV UR19, UR35 ;  /* 0x0000002300137c82 */ /* 0x000fe20008000000 */
[----:B------:R1:W-:Y:S01]  /*b9c0*/  UTMALDG.4D [UR40], [UR6], desc[UR8] ;  /* 0x00000828060075b4 */ /* 0x0003e20008019000 */
[----:B------:R1:W-:Y:S01]  /*b9d0*/  UTMALDG.4D [UR24], [UR6], desc[UR8] ;  /* 0x00000818060075b4 */ /* 0x0003e20008019000 */
[----:B------:R1:W-:Y:S02]  /*b9e0*/  UTMALDG.4D [UR16], [UR6], desc[UR8] ;  /* 0x00000810060075b4 */ /* 0x0003e40008019000 */
[----:B-1----:R-:W-:Y:S01]  /*b9f0*/  NOP ;  /* 0x0000000000007918 */ /* 0x002fe20000000000 */
.L_x_92:
[----:B------:R-:W-:Y:S05]  /*ba00*/  BSYNC B0 ;  /* 0x0000000000007941 */ /* 0x000fea0003800000 */
.L_x_91:
[----:B------:R-:W-:Y:S01]  /*ba10*/  BSSY B0, `(.L_x_96) ;  /* 0x000003c000007945 */ /* 0x000fe20003800000 */
[----:B------:R-:W-:-:S03]  /*ba20*/  MOV R8, RZ ;  /* 0x000000ff00087202 */ /* 0x000fc60000000f00 */
        /* <DEDUP_REMOVED lines=9> */
.L_x_123:
        /* <DEDUP_REMOVED lines=8> */
.L_x_99:
[----:B------:R-:W-:-:S04]  /*bb40*/  LOP3.LUT P0, RZ, R0, 0x1f, RZ, 0xc0, !PT ;  /* 0x0000001f00ff7812 */ /* 0x000fc8000780c0ff */
[----:B------:R-:W-:-:S13]  /*bb50*/  PLOP3.LUT P0, PT, P0, P2, PT, 0x2a, 0x0 ;  /* 0x000000000000781c */ /* 0x000fda0000704572 */
[----:B------:R-:W-:Y:S05]  /*bb60*/  @P0 BRA `(.L_x_100) ;  /* 0x0000000000040947 */ /* 0x000fea0003800000 */
[----:B------:R-:W-:Y:S01]  /*bb70*/  BPT.TRAP 0x1 ;  /* 0x000000040000795c */ /* 0x000fe20000300000 */
.L_x_100:
[C---:B------:R-:W-:Y:S01]  /*bb80*/  LEA R5, R2.reuse, R5, 0xf ;  /* 0x0000000502057211 */ /* 0x040fe200078e78ff */
[----:B------:R-:W-:Y:S01]  /*bb90*/  ULDC.64 UR6, c[0x0][0x198] ;  /* 0x0000660000067ab9 */ /* 0x000fe20000000a00 */
[----:B------:R-:W-:Y:S01]  /*bba0*/  R2UR UR33, R3 ;  /* 0x00000000032172ca */ /* 0x000fe200000e0000 */
[----:B------:R-:W-:Y:S01]  /*bbb0*/  UIADD3 UR6, UP0, UR6, 0x2f0, URZ ;  /* 0x000002f006067890 */ /* 0x000fe2000ff1e03f */
[----:B------:R-:W-:Y:S01]  /*bbc0*/  R2UR UR16, R5 ;  /* 0x00000000051072ca */ /* 0x000fe200000e0000 */
[----:B------:R-:W-:Y:S01]  /*bbd0*/  UMOV UR35, URZ ;  /* 0x0000003f00237c82 */ /* 0x000fe20008000000 */
[----:B------:R-:W-:Y:S01]  /*bbe0*/  UMOV UR8, 0x0 ;  /* 0x0000000000087882 */ /* 0x000fe20000000000 */
[----:B------:R-:W-:Y:S01]  /*bbf0*/  UIADD3.X UR7, URZ, UR7, URZ, UP0, !UPT ;  /* 0x000000073f077290 */ /* 0x000fe200087fe43f */
[----:B------:R-:W-:Y:S01]  /*bc00*/  MOV R8, 0x1 ;  /* 0x0000000100087802 */ /* 0x000fe20000000f00 */
[----:B------:R-:W-:Y:S01]  /*bc10*/  UMOV UR9, 0x10000000 ;  /* 0x1000000000097882 */ /* 0x000fe20000000000 */
[----:B------:R-:W-:Y:S01]  /*bc20*/  UMOV UR34, URZ ;  /* 0x0000003f00227c82 */ /* 0x000fe20008000000 */
[----:B------:R-:W-:Y:S01]  /*bc30*/  UMOV UR36, UR44 ;  /* 0x0000002c00247c82 */ /* 0x000fe20008000000 */
[----:B------:R-:W-:Y:S01]  /*bc40*/  UMOV UR37, UR45 ;  /* 0x0000002d00257c82 */ /* 0x000fe20008000000 */
[----:B------:R-:W-:Y:S01]  /*bc50*/  UMOV UR42, 0x40 ;  /* 0x00000040002a7882 */ /* 0x000fe20000000000 */
[----:B------:R-:W-:Y:S01]  /*bc60*/  UMOV UR43, UR35 ;  /* 0x00000023002b7c82 */ /* 0x000fe20008000000 */
[----:B------:R-:W-:Y:S01]  /*bc70*/  UIADD3 UR33, UR33, 0x38000, URZ ;  /* 0x0003800021217890 */ /* 0x000fe2000fffe03f */
[----:B------:R-:W-:Y:S01]  /*bc80*/  IADD3 R2, R2, 0x1, RZ ;  /* 0x0000000102027810 */ /* 0x000fe20007ffe0ff */
[----:B------:R-:W-:-:S02]  /*bc90*/  UIADD3 UR32, UR16, 0x10000, URZ ;  /* 0x0001000010207890 */ /* 0x000fc4000fffe03f */
[----:B------:R-:W-:Y:S02]  /*bca0*/  UIADD3 UR40, UR16, 0x12000, URZ ;  /* 0x0001200010287890 */ /* 0x000fe4000fffe03f */
[----:B------:R-:W-:Y:S02]  /*bcb0*/  UIADD3 UR24, UR16, 0x14000, URZ ;  /* 0x0001400010187890 */ /* 0x000fe4000fffe03f */
[----:B------:R-:W-:Y:S01]  /*bcc0*/  UIADD3 UR16, UR16, 0x16000, URZ ;  /* 0x0001600010107890 */ /* 0x000fe2000fffe03f */
        /* <DEDUP_REMOVED lines=16> */
.L_x_97:
[----:B------:R-:W-:Y:S05]  /*bdd0*/  BSYNC B0 ;  /* 0x0000000000007941 */ /* 0x000fea0003800000 */
.L_x_96:
[----:B------:R-:W-:-:S04]  /*bde0*/  MOV R3, UR4 ;  /* 0x0000000400037c02 */ /* 0x000fc80008000f00 */
[----:B------:R-:W-:-:S13]  /*bdf0*/  ISETP.GE.AND P0, PT, R3, 0x2, PT ;  /* 0x000000020300780c */ /* 0x000fda0003f06270 */
[----:B------:R-:W-:Y:S05]  /*be00*/  @!P0 EXIT ;  /* 0x000000000000894d */ /* 0x000fea0003800000 */
[----:B------:R-:W-:Y:S01]  /*be10*/  USHF.L.U32 UR5, UR4, 0x1, URZ ;  /* 0x0000000104057899 */ /* 0x000fe2000800063f */
[----:B------:R-:W-:Y:S01]  /*be20*/  LOP3.LUT P0, RZ, R0, 0x1f, RZ, 0xc0, !PT ;  /* 0x0000001f00ff7812 */ /* 0x000fe2000780c0ff */
[----:B------:R-:W-:Y:S01]  /*be30*/  BSSY B0, `(.L_x_101) ;  /* 0x0000081000007945 */ /* 0x000fe20003800000 */
[----:B------:R-:W-:Y:S02]  /*be40*/  MOV R3, UR14 ;  /* 0x0000000e00037c02 */ /* 0x000fe40008000f00 */
[----:B------:R-:W-:Y:S02]  /*be50*/  PLOP3.LUT P0, PT, P0, P2, PT, 0x2a, 0x0 ;  /* 0x000000000000781c */ /* 0x000fe40000704572 */
[----:B------:R-:W-:Y:S02]  /*be60*/  LOP3.LUT R3, R3, 0x2, RZ, 0xfc, !PT ;  /* 0x0000000203037812 */ /* 0x000fe400078efcff */
[----:B------:R-:W-:Y:S02]  /*be70*/  MOV R0, 0x1 ;  /* 0x0000000100007802 */ /* 0x000fe40000000f00 */
[----:B------:R-:W-:-:S07]  /*be80*/  MOV R9, UR5 ;  /* 0x0000000500097c02 */ /* 0x000fce0008000f00 */
.L_x_112:
[----:B------:R-:W-:Y:S04]  /*be90*/  BSSY B1, `(.L_x_102) ;  /* 0x000003a000017945 */ /* 0x000fe80003800000 */
[----:B------:R-:W-:Y:S05]  /*bea0*/  @!P3 BRA `(.L_x_103) ;  /* 0x0000000000e0b947 */ /* 0x000fea0003800000 */
[----:B------:R-:W1:Y:S01]  /*beb0*/  S2R R5, SR_CgaCtaId ;  /* 0x0000000000057919 */ /* 0x000e620000008800 */
[----:B------:R-:W-:-:S04]  /*bec0*/  MOV R4, 0x400 ;  /* 0x0000040000047802 */ /* 0x000fc80000000f00 */
[----:B-1----:R-:W-:Y:S02]  /*bed0*/  LEA R5, R5, R4, 0x18 ;  /* 0x0000000405057211 */ /* 0x002fe400078ec0ff */
[----:B------:R-:W-:Y:S02]  /*bee0*/  SHF.L.U32 R4, R0, 0x1f, RZ ;  /* 0x0000001f00047819 */ /* 0x000fe400000006ff */
[----:B------:R-:W-:-:S04]  /*bef0*/  LEA R7, R2, R5, 0x3 ;  /* 0x0000000502077211 */ /* 0x000fc800078e18ff */
[----:B------:R-:W1:Y:S02]  /*bf00*/  SYNCS.PHASECHK.TRANS64.TRYWAIT P4, [R7+URZ+0x38028], R4 ;  /* 0x03802804070075a7 */ /* 0x000e64000808017f */
[----:B-1----:R-:W-:Y:S05]  /*bf10*/  @!P4 BRA `(.L_x_104) ;  /* 0x0000000c0000c947 */ /* 0x002fea0003800000 */
.L_x_124:
[----:B-1----:R-:W-:-:S04]  /*bf20*/  @P2 MOV R4, 0x8000 ;  /* 0x0000800000042802 */ /* 0x002fc80000000f00 */
[----:B------:R1:W-:Y:S02]  /*bf30*/  @P2 SYNCS.ARRIVE.TRANS64 RZ, [R7+URZ+0x38000], R4 ;  /* 0x0380000407ff29a7 */ /* 0x0003e4000800003f */
[----:B-1----:R-:W-:-:S04]  /*bf40*/  PRMT R4, R3, 0x9910, RZ ;  /* 0x0000991003047816 */ /* 0x002fc800000000ff */
[----:B------:R-:W-:-:S13]  /*bf50*/  ISETP.NE.AND P4, PT, R4, 0x2, PT ;  /* 0x000000020400780c */ /* 0x000fda0003f85270 */
[----:B------:R-:W-:Y:S05]  /*bf60*/  @P4 BRA `(.L_x_105) ;  /* 0x0000000000044947 */ /* 0x000fea0003800000 */
[----:B------:R-:W-:Y:S01]  /*bf70*/  BPT.TRAP 0x1 ;  /* 0x000000040000795c */ /* 0x000fe20000300000 */
.L_x_105:
[----:B------:R-:W-:Y:S05]  /*bf80*/  @P0 BRA `(.L_x_106) ;  /* 0x0000000000040947 */ /* 0x000fea0003800000 */
[----:B------:R-:W-:Y:S01]  /*bf90*/  BPT.TRAP 0x1 ;  /* 0x000000040000795c */ /* 0x000fe20000300000 */
.L_x_106:
[----:B------:R-:W-:Y:S01]  /*bfa0*/  LEA R5, R2, R5, 0xf ;  /* 0x0000000502057211 */ /* 0x000fe200078e78ff */
[----:B------:R-:W-:Y:S01]  /*bfb0*/  ULDC.64 UR6, c[0x0][0x198] ;  /* 0x0000660000067ab9 */ /* 0x000fe20000000a00 */
[----:B------:R-:W-:Y:S01]  /*bfc0*/  R2UR UR41, R7 ;  /* 0x00000000072972ca */ /* 0x000fe200000e0000 */
[----:B------:R-:W-:Y:S01]  /*bfd0*/  UIADD3 UR6, UP0, UR6, 0x1f0, URZ ;  /* 0x000001f006067890 */ /* 0x000fe2000ff1e03f */
[----:B------:R-:W-:Y:S01]  /*bfe0*/  R2UR UR43, R8 ;  /* 0x00000000082b72ca */ /* 0x000fe200000e0000 */
[----:B------:R-:W-:Y:S01]  /*bff0*/  UMOV UR8, 0x0 ;  /* 0x0000000000087882 */ /* 0x000fe20000000000 */
[----:B------:R-:W-:Y:S01]  /*c000*/  R2UR UR16, R5 ;  /* 0x00000000051072ca */ /* 0x000fe200000e0000 */
[----:B------:R-:W-:Y:S01]  /*c010*/  UIADD3.X UR7, URZ, UR7, URZ, UP0, !UPT ;  /* 0x000000073f077290 */ /* 0x000fe200087fe43f */
[----:B------:R-:W-:Y:S01]  /*c020*/  IADD3 R2, R2, 0x1, RZ ;  /* 0x0000000102027810 */ /* 0x000fe20007ffe0ff */
[----:B------:R-:W-:Y:S01]  /*c030*/  UMOV UR9, 0x10000000 ;  /* 0x1000000000097882 */ /* 0x000fe20000000000 */
[----:B------:R-:W-:Y:S01]  /*c040*/  UMOV UR42, URZ ;  /* 0x0000003f002a7c82 */ /* 0x000fe20008000000 */
[----:B------:R-:W-:Y:S01]  /*c050*/  UMOV UR34, 0x40 ;  /* 0x0000004000227882 */ /* 0x000fe20000000000 */
[----:B------:R-:W-:Y:S01]  /*c060*/  UMOV UR36, UR44 ;  /* 0x0000002c00247c82 */ /* 0x000fe20008000000 */
[----:B------:R-:W-:Y:S01]  /*c070*/  UMOV UR37, UR45 ;  /* 0x0000002d00257c82 */ /* 0x000fe20008000000 */
[----:B------:R-:W-:Y:S01]  /*c080*/  UMOV UR26, 0x80 ;  /* 0x00000080001a7882 */ /* 0x000fe20000000000 */
[----:B------:R-:W-:Y:S01]  /*c090*/  UIADD3 UR41, UR41, 0x38000, URZ ;  /* 0x0003800029297890 */ /* 0x000fe2000fffe03f */
[----:B------:R-:W-:Y:S01]  /*c0a0*/  ISETP.NE.AND P4, PT, R2, 0x5, PT ;  /* 0x000000050200780c */ /* 0x000fe20003f85270 */
[----:B------:R-:W-:-:S02]  /*c0b0*/  USHF.L.U32 UR43, UR43, 0x6, URZ ;  /* 0x000000062b2b7899 */ /* 0x000fc4000800063f */
[----:B------:R-:W-:Y:S01]  /*c0c0*/  UIADD3 UR40, UR16, 0x10000, URZ ;  /* 0x0001000010287890 */ /* 0x000fe2000fffe03f */
[----:B------:R-:W-:Y:S01]  /*c0d0*/  SEL R5, RZ, 0x1, P4 ;  /* 0x00000001ff057807 */ /* 0x000fe20002000000 */
[----:B------:R-:W-:Y:S01]  /*c0e0*/  UIADD3 UR32, UR16, 0x12000, URZ ;  /* 0x0001200010207890 */ /* 0x000fe2000fffe03f */
[----:B------:R-:W-:Y:S01]  /*c0f0*/  SEL R2, R2, RZ, P4 ;  /* 0x000000ff02027207 */ /* 0x000fe20002000000 */
[----:B------:R-:W-:Y:S01]  /*c100*/  UIADD3 UR24, UR16, 0x14000, URZ ;  /* 0x0001400010187890 */ /* 0x000fe2000fffe03f */
[----:B------:R-:W-:Y:S01]  /*c110*/  LOP3.LUT R0, R0, R5, RZ, 0x3c, !PT ;  /* 0x0000000500007212 */ /* 0x000fe200078e3cff */
        /* <DEDUP_REMOVED lines=17> */
.L_x_103:
[----:B------:R-:W-:Y:S05]  /*c230*/  BSYNC B1 ;  /* 0x0000000000017941 */ /* 0x000fea0003800000 */
.L_x_102:
[----:B------:R-:W-:Y:S01]  /*c240*/  ISETP.LT.OR P4, PT, R9, 0x4, !P3 ;  /* 0x000000040900780c */ /* 0x000fe20005f81670 */
[----:B------:R-:W-:-:S12]  /*c250*/  BSSY B1, `(.L_x_107) ;  /* 0x000003b000017945 */ /* 0x000fd80003800000 */
[----:B------:R-:W-:Y:S05]  /*c260*/  @P4 BRA `(.L_x_108) ;  /* 0x0000000000e44947 */ /* 0x000fea0003800000 */
[----:B------:R-:W1:Y:S01]  /*c270*/  S2R R5, SR_CgaCtaId ;  /* 0x0000000000057919 */ /* 0x000e620000008800 */
[----:B------:R-:W-:Y:S02]  /*c280*/  MOV R4, 0x400 ;  /* 0x0000040000047802 */ /* 0x000fe40000000f00 */
[----:B------:R-:W-:Y:S02]  /*c290*/  SHF.L.U32 R7, R0, 0x1f, RZ ;  /* 0x0000001f00077819 */ /* 0x000fe400000006ff */
[----:B-1----:R-:W-:-:S04]  /*c2a0*/  LEA R5, R5, R4, 0x18 ;  /* 0x0000000405057211 */ /* 0x002fc800078ec0ff */
[----:B------:R-:W-:-:S04]  /*c2b0*/  LEA R4, R2, R5, 0x3 ;  /* 0x0000000502047211 */ /* 0x000fc800078e18ff */
[----:B------:R-:W1:Y:S02]  /*c2c0*/  SYNCS.PHASECHK.TRANS64.TRYWAIT P4, [R4+URZ+0x38028], R7 ;  /* 0x03802807040075a7 */ /* 0x000e64000808017f */
[----:B-1----:R-:W-:Y:S05]  /*c2d0*/  @!P4 BRA `(.L_x_109) ;  /* 0x000000080024c947 */ /* 0x002fea0003800000 */
.L_x_125:
[----:B------:R-:W-:Y:S02]  /*c2e0*/  PRMT R6, R3, 0x9910, RZ ;  /* 0x0000991003067816 */ /* 0x000fe400000000ff */
[----:B-1----:R-:W-:Y:S02]  /*c2f0*/  @P1 MOV R7, 0x8000 ;  /* 0x0000800000071802 */ /* 0x002fe40000000f00 */
[----:B------:R-:W-:Y:S02]  /*c300*/  ISETP.NE.AND P4, PT, R6, 0x2, PT ;  /* 0x000000020600780c */ /* 0x000fe40003f85270 */
[----:B------:R1:W-:Y:S11]  /*c310*/  @P1 SYNCS.ARRIVE.TRANS64 RZ, [R4+URZ+0x38000], R7 ;  /* 0x0380000704ff19a7 */ /* 0x0003f6000800003f */
[----:B-1----:R-:W-:Y:S05]  /*c320*/  @P4 BRA `(.L_x_110) ;  /* 0x0000000000044947 */ /* 0x002fea0003800000 */
[----:B------:R-:W-:Y:S01]  /*c330*/  BPT.TRAP 0x1 ;  /* 0x000000040000795c */ /* 0x000fe20000300000 */
.L_x_110:
[----:B------:R-:W-:Y:S05]  /*c340*/  @P0 BRA `(.L_x_111) ;  /* 0x0000000000040947 */ /* 0x000fea0003800000 */
[----:B------:R-:W-:Y:S01]  /*c350*/  BPT.TRAP 0x1 ;  /* 0x000000040000795c */ /* 0x000fe20000300000 */
.L_x_111:
        /* <DEDUP_REMOVED lines=17> */
[----:B------:R-:W-:Y:S01]  /*c470*/  UIADD3 UR40, UR16, 0x10000, URZ ;  /* 0x0001000010287890 */ /* 0x000fe2000fffe03f */
[----:B------:R-:W-:Y:S01]  /*c480*/  IADD3 R8, R8, 0x1, RZ ;  /* 0x0000000108087810 */ /* 0x000fe20007ffe0ff */
[----:B------:R-:W-:Y:S01]  /*c490*/  USHF.L.U32 UR43, UR43, 0x6, URZ ;  /* 0x000000062b2b7899 */ /* 0x000fe2000800063f */
        /* <DEDUP_REMOVED lines=22> */
.L_x_108:
[----:B------:R-:W-:Y:S05]  /*c600*/  BSYNC B1 ;  /* 0x0000000000017941 */ /* 0x000fea0003800000 */
.L_x_107:
[C---:B------:R-:W-:Y:S02]  /*c610*/  ISETP.GT.AND P4, PT, R9.reuse, 0x4, PT ;  /* 0x000000040900780c */ /* 0x040fe40003f84270 */
[----:B------:R-:W-:-:S11]  /*c620*/  IADD3 R9, R9, -0x2, RZ ;  /* 0xfffffffe09097810 */ /* 0x000fd60007ffe0ff */
[----:B------:R-:W-:Y:S05]  /*c630*/  @P4 BRA `(.L_x_112) ;  /* 0xfffffff800144947 */ /* 0x000fea000383ffff */
[----:B------:R-:W-:Y:S05]  /*c640*/  BSYNC B0 ;  /* 0x0000000000007941 */ /* 0x000fea0003800000 */
.L_x_101:
[----:B------:R-:W-:Y:S05]  /*c650*/  EXIT ;  /* 0x000000000000794d */ /* 0x000fea0003800000 */
.L_x_15:
[----:B-1----:R-:W-:-:S04]  /*c660*/  MOV R0, UR5 ;  /* 0x0000000500007c02 */ /* 0x002fc80008000f00 */
[----:B------:R1:W2:Y:S03]  /*c670*/  SYNCS.PHASECHK.TRANS64.TRYWAIT P1, [R0+URZ+0x38050], R7 ;  /* 0x03805007000075a7 */ /* 0x0002a6000802017f */
[----:B--2---:R-:W-:Y:S05]  /*c680*/  @!P1 NANOSLEEP.SYNCS 0x989680 ;  /* 0x009896800000995d */ /* 0x004fea0003900000 */
[----:B------:R-:W2:Y:S02]  /*c690*/  @!P1 SYNCS.PHASECHK.TRANS64 P1, [R0+URZ+0x38050], R7 ;  /* 0x03805007000095a7 */ /* 0x000ea4000802007f */
[----:B--2---:R-:W-:Y:S05]  /*c6a0*/  @!P1 BRA `(.L_x_15) ;  /* 0xfffffffc00ec9947 */ /* 0x004fea000383ffff */
[----:B------:R-:W-:Y:S05]  /*c6b0*/  BRA `(.L_x_113) ;  /* 0xffffff48004c7947 */ /* 0x000fea000383ffff */
.L_x_17:
[----:B-1----:R-:W-:-:S04]  /*c6c0*/  MOV R0, UR60 ;  /* 0x0000003c00007c02 */ /* 0x002fc80008000f00 */
[----:B------:R1:W2:Y:S03]  /*c6d0*/  SYNCS.PHASECHK.TRANS64.TRYWAIT P1, [R0+URZ+0x38000], R21 ;  /* 0x03800015000075a7 */ /* 0x0002a6000802017f */
[----:B--2---:R-:W-:Y:S05]  /*c6e0*/  @!P1 NANOSLEEP.SYNCS 0x989680 ;  /* 0x009896800000995d */ /* 0x004fea0003900000 */
[----:B------:R-:W2:Y:S02]  /*c6f0*/  @!P1 SYNCS.PHASECHK.TRANS64 P1, [R0+URZ+0x38000], R21 ;  /* 0x03800015000095a7 */ /* 0x000ea4000802007f */
[----:B--2---:R-:W-:Y:S05]  /*c700*/  @!P1 BRA `(.L_x_17) ;  /* 0xfffffffc00ec9947 */ /* 0x004fea000383ffff */
[----:B------:R-:W-:Y:S05]  /*c710*/  BRA `(.L_x_114) ;  /* 0xffffff4800587947 */ /* 0x000fea000383ffff */
.L_x_18:
[----:B------:R-:W-:-:S13]  /*c720*/  R2UR UR4, R12 ;  /* 0x000000000c0472ca */ /* 0x000fda00000e0000 */
[----:B-1----:R-:W-:-:S04]  /*c730*/  MOV R5, UR4 ;  /* 0x0000000400057c02 */ /* 0x002fc80008000f00 */
[----:B------:R1:W2:Y:S03]  /*c740*/  SYNCS.PHASECHK.TRANS64.TRYWAIT P1, [R5+URZ+-0x8], R0 ;  /* 0xfffff800050075a7 */ /* 0x0002a6000802017f */
[----:B--2---:R-:W-:Y:S05]  /*c750*/  @!P1 NANOSLEEP.SYNCS 0x989680 ;  /* 0x009896800000995d */ /* 0x004fea0003900000 */
[----:B------:R-:W2:Y:S02]  /*c760*/  @!P1 SYNCS.PHASECHK.TRANS64 P1, [R5+URZ+-0x8], R0 ;  /* 0xfffff800050095a7 */ /* 0x000ea4000802007f */
[----:B--2---:R-:W-:Y:S05]  /*c770*/  @!P1 BRA `(.L_x_18) ;  /* 0xfffffffc00e89947 */ /* 0x004fea000383ffff */
[----:B------:R-:W-:Y:S05]  /*c780*/  BRA `(.L_x_115) ;  /* 0xffffff4800587947 */ /* 0x000fea000383ffff */
.L_x_20:
[----:B--2---:R-:W-:-:S04]  /*c790*/  MOV R22, UR60 ;  /* 0x0000003c00167c02 */ /* 0x004fc80008000f00 */
[----:B------:R2:W3:Y:S03]  /*c7a0*/  SYNCS.PHASECHK.TRANS64.TRYWAIT P1, [R22+URZ+0x38008], R21 ;  /* 0x03800815160075a7 */ /* 0x0004e6000802017f */
[----:B---3--:R-:W-:Y:S05]  /*c7b0*/  @!P1 NANOSLEEP.SYNCS 0x989680 ;  /* 0x009896800000995d */ /* 0x008fea0003900000 */
[----:B------:R-:W3:Y:S02]  /*c7c0*/  @!P1 SYNCS.PHASECHK.TRANS64 P1, [R22+URZ+0x38008], R21 ;  /* 0x03800815160095a7 */ /* 0x000ee4000802007f */
[----:B---3--:R-:W-:Y:S05]  /*c7d0*/  @!P1 BRA `(.L_x_20) ;  /* 0xfffffffc00ec9947 */ /* 0x008fea000383ffff */
[----:B------:R-:W-:Y:S05]  /*c7e0*/  BRA `(.L_x_116) ;  /* 0xffffff6800607947 */ /* 0x000fea000383ffff */
.L_x_25:
[----:B-1----:R-:W-:-:S04]  /*c7f0*/  MOV R18, UR5 ;  /* 0x0000000500127c02 */ /* 0x002fc80008000f00 */
[----:B------:R1:W2:Y:S03]  /*c800*/  SYNCS.PHASECHK.TRANS64.TRYWAIT P2, [R18+URZ+0x38000], R13 ;  /* 0x0380000d120075a7 */ /* 0x0002a6000804017f */
[----:B--2---:R-:W-:Y:S05]  /*c810*/  @!P2 NANOSLEEP.SYNCS 0x989680 ;  /* 0x009896800000a95d */ /* 0x004fea0003900000 */
[----:B------:R-:W2:Y:S02]  /*c820*/  @!P2 SYNCS.PHASECHK.TRANS64 P2, [R18+URZ+0x38000], R13 ;  /* 0x0380000d1200a5a7 */ /* 0x000ea4000804007f */
[----:B--2---:R-:W-:Y:S05]  /*c830*/  @!P2 BRA `(.L_x_25) ;  /* 0xfffffffc00eca947 */ /* 0x004fea000383ffff */
[----:B------:R-:W-:Y:S05]  /*c840*/  BRA `(.L_x_117) ;  /* 0xffffff6c00387947 */ /* 0x000fea000383ffff */
.L_x_29:
[----:B-1----:R-:W-:-:S04]  /*c850*/  MOV R22, UR5 ;  /* 0x0000000500167c02 */ /* 0x002fc80008000f00 */
[----:B------:R1:W2:Y:S03]  /*c860*/  SYNCS.PHASECHK.TRANS64.TRYWAIT P2, [R22+URZ+0x38000], R179 ;  /* 0x038000b3160075a7 */ /* 0x0002a6000804017f */
[----:B--2---:R-:W-:Y:S05]  /*c870*/  @!P2 NANOSLEEP.SYNCS 0x989680 ;  /* 0x009896800000a95d */ /* 0x004fea0003900000 */
[----:B------:R-:W2:Y:S02]  /*c880*/  @!P2 SYNCS.PHASECHK.TRANS64 P2, [R22+URZ+0x38000], R179 ;  /* 0x038000b31600a5a7 */ /* 0x000ea4000804007f */
[----:B--2---:R-:W-:Y:S05]  /*c890*/  @!P2 BRA `(.L_x_29) ;  /* 0xfffffffc00eca947 */ /* 0x004fea000383ffff */
[----:B------:R-:W-:Y:S05]  /*c8a0*/  BRA `(.L_x_28) ;  /* 0xffffff8c00107947 */ /* 0x000fea000383ffff */
.L_x_37:
[----:B-1----:R-:W-:-:S04]  /*c8b0*/  MOV R18, UR5 ;  /* 0x0000000500127c02 */ /* 0x002fc80008000f00 */
[----:B------:R1:W2:Y:S03]  /*c8c0*/  SYNCS.PHASECHK.TRANS64.TRYWAIT P2, [R18+URZ+0x38000], R13 ;  /* 0x0380000d120075a7 */ /* 0x0002a6000804017f */
[----:B--2---:R-:W-:Y:S05]  /*c8d0*/  @!P2 NANOSLEEP.SYNCS 0x989680 ;  /* 0x009896800000a95d */ /* 0x004fea0003900000 */
[----:B------:R-:W2:Y:S02]  /*c8e0*/  @!P2 SYNCS.PHASECHK.TRANS64 P2, [R18+URZ+0x38000], R13 ;  /* 0x0380000d1200a5a7 */ /* 0x000ea4000804007f */
[----:B--2---:R-:W-:Y:S05]  /*c8f0*/  @!P2 BRA `(.L_x_37) ;  /* 0xfffffffc00eca947 */ /* 0x004fea000383ffff */
[----:B------:R-:W-:Y:S05]  /*c900*/  BRA `(.L_x_118) ;  /* 0xffffff9000107947 */ /* 0x000fea000383ffff */
.L_x_41:
[----:B-1----:R-:W-:-:S04]  /*c910*/  MOV R22, UR5 ;  /* 0x0000000500167c02 */ /* 0x002fc80008000f00 */
[----:B------:R1:W2:Y:S03]  /*c920*/  SYNCS.PHASECHK.TRANS64.TRYWAIT P2, [R22+URZ+0x38000], R21 ;  /* 0x03800015160075a7 */ /* 0x0002a6000804017f */
[----:B--2---:R-:W-:Y:S05]  /*c930*/  @!P2 NANOSLEEP.SYNCS 0x989680 ;  /* 0x009896800000a95d */ /* 0x004fea0003900000 */
[----:B------:R-:W2:Y:S02]  /*c940*/  @!P2 SYNCS.PHASECHK.TRANS64 P2, [R22+URZ+0x38000], R21 ;  /* 0x038000151600a5a7 */ /* 0x000ea4000804007f */
[----:B--2---:R-:W-:Y:S05]  /*c950*/  @!P2 BRA `(.L_x_41) ;  /* 0xfffffffc00eca947 */ /* 0x004fea000383ffff */
[----:B------:R-:W-:Y:S05]  /*c960*/  BRA `(.L_x_40) ;  /* 0xffffffb000f87947 */ /* 0x000fea000383ffff */
.L_x_57:
[----:B------:R-:W-:-:S13]  /*c970*/  R2UR UR4, R12 ;  /* 0x000000000c0472ca */ /* 0x000fda00000e0000 */
[----:B-1----:R-:W-:-:S04]  /*c980*/  MOV R5, UR4 ;  /* 0x0000000400057c02 */ /* 0x002fc80008000f00 */
[----:B------:R1:W3:Y:S03]  /*c990*/  SYNCS.PHASECHK.TRANS64.TRYWAIT P0, [R5+URZ+0x8], R0 ;  /* 0x00000800050075a7 */ /* 0x0002e6000800017f */
[----:B---3--:R-:W-:Y:S05]  /*c9a0*/  @!P0 NANOSLEEP.SYNCS 0x989680 ;  /* 0x009896800000895d */ /* 0x008fea0003900000 */
[----:B------:R-:W3:Y:S02]  /*c9b0*/  @!P0 SYNCS.PHASECHK.TRANS64 P0, [R5+URZ+0x8], R0 ;  /* 0x00000800050085a7 */ /* 0x000ee4000800007f */
[----:B---3--:R-:W-:Y:S05]  /*c9c0*/  @!P0 BRA `(.L_x_57) ;  /* 0xfffffffc00e88947 */ /* 0x008fea000383ffff */
[----:B------:R-:W-:Y:S05]  /*c9d0*/  BRA `(.L_x_119) ;  /* 0xffffffbc00f87947 */ /* 0x000fea000383ffff */
.L_x_83:
[----:B-1----:R1:W2:Y:S02]  /*c9e0*/  SYNCS.PHASECHK.TRANS64.TRYWAIT P0, [R4+URZ+0x38060], R3 ;  /* 0x03806003040075a7 */ /* 0x0022a4000800017f */
[----:B--2---:R-:W-:Y:S05]  /*c9f0*/  @!P0 NANOSLEEP.SYNCS 0x989680 ;  /* 0x009896800000895d */ /* 0x004fea0003900000 */
[----:B------:R-:W2:Y:S02]  /*ca00*/  @!P0 SYNCS.PHASECHK.TRANS64 P0, [R4+URZ+0x38060], R3 ;  /* 0x03806003040085a7 */ /* 0x000ea4000800007f */
[----:B--2---:R-:W-:Y:S05]  /*ca10*/  @!P0 BRA `(.L_x_83) ;  /* 0xfffffffc00f08947 */ /* 0x004fea000383ffff */
[----:B------:R-:W-:Y:S05]  /*ca20*/  BRA `(.L_x_120) ;  /* 0xffffffe400707947 */ /* 0x000fea000383ffff */
.L_x_88:
[----:B-1----:R1:W2:Y:S02]  /*ca30*/  SYNCS.PHASECHK.TRANS64.TRYWAIT P0, [R2+URZ+0x38028], R5 ;  /* 0x03802805020075a7 */ /* 0x0022a4000800017f */
[----:B--2---:R-:W-:Y:S05]  /*ca40*/  @!P0 NANOSLEEP.SYNCS 0x989680 ;  /* 0x009896800000895d */ /* 0x004fea0003900000 */
[----:B------:R-:W2:Y:S02]  /*ca50*/  @!P0 SYNCS.PHASECHK.TRANS64 P0, [R2+URZ+0x38028], R5 ;  /* 0x03802805020085a7 */ /* 0x000ea4000800007f */
[----:B--2---:R-:W-:Y:S05]  /*ca60*/  @!P0 BRA `(.L_x_88) ;  /* 0xfffffffc00f08947 */ /* 0x004fea000383ffff */
[----:B------:R-:W-:Y:S05]  /*ca70*/  BRA `(.L_x_121) ;  /* 0xffffffe8003c7947 */ /* 0x000fea000383ffff */
.L_x_93:
[----:B-1----:R1:W2:Y:S02]  /*ca80*/  SYNCS.PHASECHK.TRANS64.TRYWAIT P0, [R4+URZ+0x38060], R5 ;  /* 0x03806005040075a7 */ /* 0x0022a4000800017f */
[----:B--2---:R-:W-:Y:S05]  /*ca90*/  @!P0 NANOSLEEP.SYNCS 0x989680 ;  /* 0x009896800000895d */ /* 0x004fea0003900000 */
[----:B------:R-:W2:Y:S02]  /*caa0*/  @!P0 SYNCS.PHASECHK.TRANS64 P0, [R4+URZ+0x38060], R5 ;  /* 0x03806005040085a7 */ /* 0x000ea4000800007f */
[----:B--2---:R-:W-:Y:S05]  /*cab0*/  @!P0 BRA `(.L_x_93) ;  /* 0xfffffffc00f08947 */ /* 0x004fea000383ffff */
[----:B------:R-:W-:Y:S05]  /*cac0*/  BRA `(.L_x_122) ;  /* 0xffffffec000c7947 */ /* 0x000fea000383ffff */
.L_x_98:
[----:B-1----:R1:W2:Y:S02]  /*cad0*/  SYNCS.PHASECHK.TRANS64.TRYWAIT P0, [R3+URZ+0x38028], R4 ;  /* 0x03802804030075a7 */ /* 0x0022a4000800017f */
[----:B--2---:R-:W-:Y:S05]  /*cae0*/  @!P0 NANOSLEEP.SYNCS 0x989680 ;  /* 0x009896800000895d */ /* 0x004fea0003900000 */
[----:B------:R-:W2:Y:S02]  /*caf0*/  @!P0 SYNCS.PHASECHK.TRANS64 P0, [R3+URZ+0x38028], R4 ;  /* 0x03802804030085a7 */ /* 0x000ea4000800007f */
[----:B--2---:R-:W-:Y:S05]  /*cb00*/  @!P0 BRA `(.L_x_98) ;  /* 0xfffffffc00f08947 */ /* 0x004fea000383ffff */
[----:B------:R-:W-:Y:S05]  /*cb10*/  BRA `(.L_x_123) ;  /* 0xffffffec00e87947 */ /* 0x000fea000383ffff */
.L_x_104:
[----:B-1----:R1:W2:Y:S02]  /*cb20*/  SYNCS.PHASECHK.TRANS64.TRYWAIT P4, [R7+URZ+0x38028], R4 ;  /* 0x03802804070075a7 */ /* 0x0022a4000808017f */
[----:B--2---:R-:W-:Y:S05]  /*cb30*/  @!P4 NANOSLEEP.SYNCS 0x989680 ;  /* 0x009896800000c95d */ /* 0x004fea0003900000 */
[----:B------:R-:W2:Y:S02]  /*cb40*/  @!P4 SYNCS.PHASECHK.TRANS64 P4, [R7+URZ+0x38028], R4 ;  /* 0x038028040700c5a7 */ /* 0x000ea4000808007f */
[----:B--2---:R-:W-:Y:S05]  /*cb50*/  @!P4 BRA `(.L_x_104) ;  /* 0xfffffffc00f0c947 */ /* 0x004fea000383ffff */
[----:B------:R-:W-:Y:S05]  /*cb60*/  BRA `(.L_x_124) ;  /* 0xfffffff000ec7947 */ /* 0x000fea000383ffff */
.L_x_109:
[----:B-1----:R1:W2:Y:S02]  /*cb70*/  SYNCS.PHASECHK.TRANS64.TRYWAIT P4, [R4+URZ+0x38028], R7 ;  /* 0x03802807040075a7 */ /* 0x0022a4000808017f */
[----:B--2---:R-:W-:Y:S05]  /*cb80*/  @!P4 NANOSLEEP.SYNCS 0x989680 ;  /* 0x009896800000c95d */ /* 0x004fea0003900000 */
[----:B------:R-:W2:Y:S02]  /*cb90*/  @!P4 SYNCS.PHASECHK.TRANS64 P4, [R4+URZ+0x38028], R7 ;  /* 0x038028070400c5a7 */ /* 0x000ea4000808007f */
[----:B--2---:R-:W-:Y:S05]  /*cba0*/  @!P4 BRA `(.L_x_109) ;  /* 0xfffffffc00f0c947 */ /* 0x004fea000383ffff */
[----:B------:R-:W-:Y:S05]  /*cbb0*/  BRA `(.L_x_125) ;  /* 0xfffffff400c87947 */ /* 0x000fea000383ffff */
        .weak           $__internal_0_$__cuda_sm20_rcp_rn_f32_slowpath
        .type           $__internal_0_$__cuda_sm20_rcp_rn_f32_slowpath,@function
        .size           $__internal_0_$__cuda_sm20_rcp_rn_f32_slowpath,(.L_x_131 - $__internal_0_$__cuda_sm20_rcp_rn_f32_slowpath)
$__internal_0_$__cuda_sm20_rcp_rn_f32_slowpath:
[----:B------:R-:W-:Y:S01]  /*cbc0*/  SHF.L.U32 R0, R3, 0x1, RZ ;  /* 0x0000000103007819 */ /* 0x000fe200000006ff */
[----:B------:R-:W-:Y:S03]  /*cbd0*/  BSSY B2, `(.L_x_126) ;  /* 0x0000030000027945 */ /* 0x000fe60003800000 */
[----:B------:R-:W-:-:S04]  /*cbe0*/  SHF.R.U32.HI R15, RZ, 0x18, R0 ;  /* 0x00000018ff0f7819 */ /* 0x000fc80000011600 */
[----:B------:R-:W-:-:S13]  /*cbf0*/  ISETP.NE.U32.AND P0, PT, R15, RZ, PT ;  /* 0x000000ff0f00720c */ /* 0x000fda0003f05070 */
[----:B------:R-:W-:Y:S05]  /*cc00*/  @P0 BRA `(.L_x_127) ;  /* 0x0000000000280947 */ /* 0x000fea0003800000 */
[----:B------:R-:W-:-:S04]  /*cc10*/  SHF.L.U32 R0, R3, 0x1, RZ ;  /* 0x0000000103007819 */ /* 0x000fc800000006ff */
[----:B------:R-:W-:-:S13]  /*cc20*/  ISETP.NE.AND P0, PT, R0, RZ, PT ;  /* 0x000000ff0000720c */ /* 0x000fda0003f05270 */
[----:B------:R-:W-:Y:S01]  /*cc30*/  @P0 FFMA R5, R3, 1.84467440737095516160e+19, RZ ;  /* 0x5f80000003050823 */ /* 0x000fe200000000ff */
[----:B------:R-:W-:Y:S08]  /*cc40*/  @!P0 MUFU.RCP R4, R3 ;  /* 0x0000000300048308 */ /* 0x000ff00000001000 */
[----:B------:R-:W1:Y:S02]  /*cc50*/  @P0 MUFU.RCP R0, R5 ;  /* 0x0000000500000308 */ /* 0x000e640000001000 */
[----:B-1----:R-:W-:-:S04]  /*cc60*/  @P0 FFMA R10, R5, R0, -1 ;  /* 0xbf800000050a0423 */ /* 0x002fc80000000000 */
[----:B------:R-:W-:-:S04]  /*cc70*/  @P0 FADD.FTZ R11, -R10, -RZ ;  /* 0x800000ff0a0b0221 */ /* 0x000fc80000010100 */
[----:B------:R-:W-:-:S04]  /*cc80*/  @P0 FFMA R0, R0, R11, R0 ;  /* 0x0000000b00000223 */ /* 0x000fc80000000000 */
[----:B------:R-:W-:Y:S01]  /*cc90*/  @P0 FFMA R4, R0, 1.84467440737095516160e+19, RZ ;  /* 0x5f80000000040823 */ /* 0x000fe200000000ff */
[----:B------:R-:W-:Y:S06]  /*cca0*/  BRA `(.L_x_128) ;  /* 0x0000000000887947 */ /* 0x000fec0003800000 */
.L_x_127:
[----:B------:R-:W-:-:S04]  /*ccb0*/  IADD3 R22, R15, -0xfd, RZ ;  /* 0xffffff030f167810 */ /* 0x000fc80007ffe0ff */
[----:B------:R-:W-:-:S13]  /*ccc0*/  ISETP.GT.U32.AND P0, PT, R22, 0x1, PT ;  /* 0x000000011600780c */ /* 0x000fda0003f04070 */
[----:B------:R-:W-:Y:S05]  /*ccd0*/  @P0 BRA `(.L_x_129) ;  /* 0x0000000000780947 */ /* 0x000fea0003800000 */
[----:B------:R-:W-:Y:S02]  /*cce0*/  LOP3.LUT R0, R3, 0x7fffff, RZ, 0xc0, !PT ;  /* 0x007fffff03007812 */ /* 0x000fe400078ec0ff */
[----:B------:R-:W-:Y:S02]  /*ccf0*/  MOV R11, 0x3 ;  /* 0x00000003000b7802 */ /* 0x000fe40000000f00 */
[----:B------:R-:W-:Y:S02]  /*cd00*/  LOP3.LUT R0, R0, 0x3f800000, RZ, 0xfc, !PT ;  /* 0x3f80000000007812 */ /* 0x000fe400078efcff */
[----:B------:R-:W-:Y:S02]  /*cd10*/  SHF.L.U32 R11, R11, R22, RZ ;  /* 0x000000160b0b7219 */ /* 0x000fe400000006ff */
[----:B------:R-:W1:Y:S02]  /*cd20*/  MUFU.RCP R5, R0 ;  /* 0x0000000000057308 */ /* 0x000e640000001000 */
[----:B-1----:R-:W-:-:S04]  /*cd30*/  FFMA R4, R0, R5, -1 ;  /* 0xbf80000000047423 */ /* 0x002fc80000000005 */
[----:B------:R-:W-:-:S04]  /*cd40*/  FADD.FTZ R4, -R4, -RZ ;  /* 0x800000ff04047221 */ /* 0x000fc80000010100 */
[CCC-:B------:R-:W-:Y:S01]  /*cd50*/  FFMA.RM R10, R5.reuse, R4.reuse, R5.reuse ;  /* 0x00000004050a7223 */ /* 0x1c0fe20000004005 */
[----:B------:R-:W-:-:S04]  /*cd60*/  FFMA.RP R5, R5, R4, R5 ;  /* 0x0000000405057223 */ /* 0x000fc80000008005 */
[C---:B------:R-:W-:Y:S02]  /*cd70*/  LOP3.LUT R4, R10.reuse, 0x7fffff, RZ, 0xc0, !PT ;  /* 0x007fffff0a047812 */ /* 0x040fe400078ec0ff */
[----:B------:R-:W-:Y:S02]  /*cd80*/  FSETP.NEU.FTZ.AND P0, PT, R10, R5, PT ;  /* 0x000000050a00720b */ /* 0x000fe40003f1d000 */
[----:B------:R-:W-:Y:S02]  /*cd90*/  LOP3.LUT R4, R4, 0x800000, RZ, 0xfc, !PT ;  /* 0x0080000004047812 */ /* 0x000fe400078efcff */
[----:B------:R-:W-:Y:S02]  /*cda0*/  SEL R5, RZ, 0xffffffff, !P0 ;  /* 0xffffffffff057807 */ /* 0x000fe40004000000 */
[----:B------:R-:W-:Y:S02]  /*cdb0*/  LOP3.LUT R11, R11, R4, RZ, 0xc0, !PT ;  /* 0x000000040b0b7212 */ /* 0x000fe400078ec0ff */
[----:B------:R-:W-:-:S02]  /*cdc0*/  IADD3 R5, -R5, RZ, RZ ;  /* 0x000000ff05057210 */ /* 0x000fc40007ffe1ff */
[-C--:B------:R-:W-:Y:S02]  /*cdd0*/  SHF.R.U32.HI R11, RZ, R22.reuse, R11 ;  /* 0x00000016ff0b7219 */ /* 0x080fe4000001160b */
[----:B------:R-:W-:Y:S02]  /*cde0*/  LOP3.LUT P1, RZ, R5, R22, R4, 0xf8, !PT ;  /* 0x0000001605ff7212 */ /* 0x000fe4000782f804 */
[C---:B------:R-:W-:Y:S02]  /*cdf0*/  LOP3.LUT P0, RZ, R11.reuse, 0x1, RZ, 0xc0, !PT ;  /* 0x000000010bff7812 */ /* 0x040fe4000780c0ff */
[----:B------:R-:W-:Y:S02]  /*ce00*/  LOP3.LUT P2, RZ, R11, 0x2, RZ, 0xc0, !PT ;  /* 0x000000020bff7812 */ /* 0x000fe4000784c0ff */
[----:B------:R-:W-:Y:S02]  /*ce10*/  IADD3 R5, R15, -0xfc, RZ ;  /* 0xffffff040f057810 */ /* 0x000fe40007ffe0ff */
[----:B------:R-:W-:-:S02]  /*ce20*/  PLOP3.LUT P0, PT, P0, P1, P2, 0xe0, 0x0 ;  /* 0x000000000000781c */ /* 0x000fc40000703c20 */
[----:B------:R-:W-:Y:S02]  /*ce30*/  LOP3.LUT P1, RZ, R3, 0x7fffff, RZ, 0xc0, !PT ;  /* 0x007fffff03ff7812 */ /* 0x000fe4000782c0ff */
[----:B------:R-:W-:Y:S02]  /*ce40*/  SEL R0, RZ, 0x1, !P0 ;  /* 0x00000001ff007807 */ /* 0x000fe40004000000 */
[----:B------:R-:W-:Y:S02]  /*ce50*/  SHF.R.U32.HI R4, RZ, R5, R4 ;  /* 0x00000005ff047219 */ /* 0x000fe40000011604 */
[----:B------:R-:W-:-:S04]  /*ce60*/  IADD3 R0, -R0, RZ, RZ ;  /* 0x000000ff00007210 */ /* 0x000fc80007ffe1ff */
[----:B------:R-:W-:-:S13]  /*ce70*/  ISETP.GE.AND P0, PT, R0, RZ, PT ;  /* 0x000000ff0000720c */ /* 0x000fda0003f06270 */
[----:B------:R-:W-:-:S04]  /*ce80*/  @!P0 IADD3 R4, R4, 0x1, RZ ;  /* 0x0000000104048810 */ /* 0x000fc80007ffe0ff */
[----:B------:R-:W-:-:S04]  /*ce90*/  @!P1 SHF.L.U32 R4, R4, 0x1, RZ ;  /* 0x0000000104049819 */ /* 0x000fc800000006ff */
[----:B------:R-:W-:Y:S01]  /*cea0*/  LOP3.LUT R4, R4, 0x80000000, R3, 0xf8, !PT ;  /* 0x8000000004047812 */ /* 0x000fe200078ef803 */
[----:B------:R-:W-:Y:S06]  /*ceb0*/  BRA `(.L_x_128) ;  /* 0x0000000000047947 */ /* 0x000fec0003800000 */
.L_x_129:
[----:B------:R1:W2:Y:S02]  /*cec0*/  MUFU.RCP R4, R3 ;  /* 0x0000000300047308 */ /* 0x0002a40000001000 */
.L_x_128:
[----:B------:R-:W-:Y:S05]  /*ced0*/  BSYNC B2 ;  /* 0x0000000000027941 */ /* 0x000fea0003800000 */
.L_x_126:
[----:B--2---:R-:W-:Y:S02]  /*cee0*/  MOV R0, R4 ;  /* 0x0000000400007202 */ /* 0x004fe40000000f00 */
[----:B------:R-:W-:Y:S02]  /*cef0*/  MOV R4, R14 ;  /* 0x0000000e00047202 */ /* 0x000fe40000000f00 */
[----:B------:R-:W-:-:S04]  /*cf00*/  MOV R5, 0x0 ;  /* 0x0000000000057802 */ /* 0x000fc80000000f00 */
[----:B-1----:R-:W-:Y:S05]  /*cf10*/  RET.REL.NODEC R4 `(_ZN7cutlass13device_kernelINS_4fmha6kernel28FmhaKernelTmaWarpSpecializedINS1_10collective30FmhaMainloopTmaWarpSpecializedINS_10bfloat16_tEffN4cute5tupleIJNS7_1CILi128EEENS9_ILi64EEENS9_ILi256EEEEEENS8_IJiNS9_ILi1EEENS8_IJiiEEEEEESG_SG_NS4_12CausalFusionEJEEENS4_15FmhaFwdEpilogueIS6_fNS8_IJSB_SC_SB_EEEEENS2_23IndividualTileSchedulerEJEEEEEvNT_6ParamsE) ;  /* 0xffffff3004387950 */ /* 0x002fea0003c3ffff */
.L_x_130:
[----:B------:R-:W-:-:S00]  /*cf20*/  BRA `(.L_x_130) ;  /* 0xfffffffc00fc7947 */ /* 0x000fc0000383ffff */
[----:B------:R-:W-:-:S00]  /*cf30*/  NOP ;  /* 0x0000000000007918 */ /* 0x000fc00000000000 */
        /* <DEDUP_REMOVED lines=12> */
.L_x_131:


//--------------------- .nv.global.init           --------------------------
	.section	.nv.global.init,"aw",@progbits
.nv.global.init:
	.type		$str$24,@object
	.size		$str$24,($str$25 - $str$24)
$str$24:
        /*0000*/ 	.byte	0x28, 0x61, 0x64, 0x64, 0x72, 0x65, 0x73, 0x73, 0x20, 0x26, 0x20, 0x6d, 0x61, 0x73, 0x6b, 0x29
        /*0010*/ 	.byte	0x20, 0x3d, 0x3d, 0x20, 0x30, 0x00
	.type		$str$25,@object
	.size		$str$25,(__unnamed_1 - $str$25)
$str$25:
        /*0016*/ 	.byte	0x2f, 0x74, 0x6d, 0x70, 0x2f, 0x63, 0x75, 0x74, 0x6c, 0x61, 0x73, 0x73, 0x5f, 0x73, 0x77, 0x65
        /*0026*/ 	.byte	0x65, 0x70, 0x5f, 0x73, 0x72, 0x63, 0x2f, 0x69, 0x6e, 0x63, 0x6c, 0x75, 0x64, 0x65, 0x2f, 0x63
        /*0036*/ 	.byte	0x75, 0x74, 0x65, 0x2f, 0x70, 0x6f, 0x69, 0x6e, 0x74, 0x65, 0x72, 0x5f, 0x66, 0x6c, 0x61, 0x67
        /*0046*/ 	.byte	0x67, 0x65, 0x64, 0x2e, 0x68, 0x70, 0x70, 0x00
	.type		__unnamed_1,@object
	.size		__unnamed_1,(__unnamed_2 - __unnamed_1)
__unnamed_1:
        /*004e*/ 	.byte	0x61, 0x75, 0x74, 0x6f, 0x20, 0x63, 0x75, 0x74, 0x65, 0x3a, 0x3a, 0x61, 0x73, 0x5f, 0x70, 0x6f
        /* <DEDUP_REMOVED lines=27> */
        /*020e*/ 	.byte	0x32, 0x30, 0x34, 0x38, 0x3e, 0x3e, 0x3e, 0x3e, 0x3e, 0x5d, 0x00
	.type		__unnamed_2,@object
	.size		__unnamed_2,(.L_1 - __unnamed_2)
__unnamed_2:
        /* <DEDUP_REMOVED lines=29> */
.L_1:


//--------------------- .nv.shared._ZN7cutlass13device_kernelINS_4fmha6kernel28FmhaKernelTmaWarpSpecializedINS1_10collective30FmhaMainloopTmaWarpSpecializedINS_10bfloat16_tEffN4cute5tupleIJNS7_1CILi128EEENS9_ILi64EEENS9_ILi256EEEEEENS8_IJiNS9_ILi1EEENS8_IJiiEEEEEESG_SG_NS4_12CausalFusionEJEEENS4_15FmhaFwdEpilogueIS6_fNS8_IJSB_SC_SB_EEEEENS2_23IndividualTileSchedulerEJEEEEEvNT_6ParamsE --------------------------
	.section	.nv.shared._ZN7cutlass13device_kernelINS_4fmha6kernel28FmhaKernelTmaWarpSpecializedINS1_10collective30FmhaMainloopTmaWarpSpecializedINS_10bfloat16_tEffN4cute5tupleIJNS7_1CILi128EEENS9_ILi64EEENS9_ILi256EEEEEENS8_IJiNS9_ILi1EEENS8_IJiiEEEEEESG_SG_NS4_12CausalFusionEJEEENS4_15FmhaFwdEpilogueIS6_fNS8_IJSB_SC_SB_EEEEENS2_23IndividualTileSchedulerEJEEEEEvNT_6ParamsE,"aw",@nobits
	.sectionflags	@""
	.align	16
	.zero		1024


//--------------------- .nv.shared.reserved.0     --------------------------
	.section	.nv.shared.reserved.0,"aw",@nobits
	.weak		__nv_reservedSMEM_offset_0_alias
	.size		__nv_reservedSMEM_offset_0_alias, 0, 0
	.other		__nv_reservedSMEM_offset_0_alias,@"STO_CUDA_RESERVED_SHARED STV_DEFAULT"
__nv_reservedSMEM_offset_0_alias:
	.zero		0


//--------------------- .nv.global                --------------------------
	.section	.nv.global,"aw",@nobits
.nv.global:
	.type		_ZN39_INTERNAL_d6a976b6_4_k_cu_16ce57be_27274cute1_E,@object
	.size		_ZN39_INTERNAL_d6a976b6_4_k_cu_16ce57be_27274cute1_E,(_ZN39_INTERNAL_d6a976b6_4_k_cu_16ce57be_27274cuda3std3__45__cpo6cbeginE - _ZN39_INTERNAL_d6a976b6_4_k_cu_16ce57be_27274cute1_E)
_ZN39_INTERNAL_d6a976b6_4_k_cu_16ce57be_27274cute1_E:
	.zero		1
	.type		_ZN39_INTERNAL_d6a976b6_4_k_cu_16ce57be_27274cuda3std3__45__cpo6cbeginE,@object
	.size		_ZN39_INTERNAL_d6a976b6_4_k_cu_16ce57be_27274cuda3std3__45__cpo6cbeginE,(_ZN39_INTERNAL_d6a976b6_4_k_cu_16ce57be_27274cuda3std3__48in_placeE - _ZN39_INTERNAL_d6a976b6_4_k_cu_16ce57be_27274cuda3std3__45__cpo6cbeginE)
_ZN39_INTERNAL_d6a976b6_4_k_cu_16ce57be_27274cuda3std3__45__cpo6cbeginE:
	.zero		1
	.type		_ZN39_INTERNAL_d6a976b6_4_k_cu_16ce57be_27274cuda3std3__48in_placeE,@object
	.size		_ZN39_INTERNAL_d6a976b6_4_k_cu_16ce57be_27274cuda3std3__48in_placeE,(_ZN39_INTERNAL_d6a976b6_4_k_cu_16ce57be_27274cuda3std6ranges3__45__cpo9iter_moveE - _ZN39_INTERNAL_d6a976b6_4_k_cu_16ce57be_27274cuda3std3__48in_placeE)
_ZN39_INTERNAL_d6a976b6_4_k_cu_16ce57be_27274cuda3std3__48in_placeE:
	.zero		1
	.type		_ZN39_INTERNAL_d6a976b6_4_k_cu_16ce57be_27274cuda3std6ranges3__45__cpo9iter_moveE,@object
	.size		_ZN39_INTERNAL_d6a976b6_4_k_cu_16ce57be_27274cuda3std6ranges3__45__cpo9iter_moveE,(_ZN39_INTERNAL_d6a976b6_4_k_cu_16ce57be_27274cuda3std3__45__cpo5beginE - _ZN39_INTERNAL_d6a976b6_4_k_cu_16ce57be_27274cuda3std6ranges3__45__cpo9iter_moveE)
_ZN39_INTERNAL_d6a976b6_4_k_cu_16ce57be_27274cuda3std6ranges3__45__cpo9iter_moveE:
	.zero		1
	.type		_ZN39_INTERNAL_d6a976b6_4_k_cu_16ce57be_27274cuda3std3__45__cpo5beginE,@object
	.size		_ZN39_INTERNAL_d6a976b6_4_k_cu_16ce57be_27274cuda3std3__45__cpo5beginE,(_ZN39_INTERNAL_d6a976b6_4_k_cu_16ce57be_27274cuda3std3__441_GLOBAL__N__d6a976b6_4_k_cu_16ce57be_27276ignoreE - _ZN39_INTERNAL_d6a976b6_4_k_cu_16ce57be_27274cuda3std3__45__cpo5beginE)
_ZN39_INTERNAL_d6a976b6_4_k_cu_16ce57be_27274cuda3std3__45__cpo5beginE:
	.zero		1
	.type		_ZN39_INTERNAL_d6a976b6_4_k_cu_16ce57be_27274cuda3std3__441_GLOBAL__N__d6a976b6_4_k_cu_16ce57be_27276ignoreE,@object
	.size		_ZN39_INTERNAL_d6a976b6_4_k_cu_16ce57be_27274cuda3std3__441_GLOBAL__N__d6a976b6_4_k_cu_16ce57be_27276ignoreE,(_ZN39_INTERNAL_d6a976b6_4_k_cu_16ce57be_27274cute7productE - _ZN39_INTERNAL_d6a976b6_4_k_cu_16ce57be_27274cuda3std3__441_GLOBAL__N__d6a976b6_4_k_cu_16ce57be_27276ignoreE)
_ZN39_INTERNAL_d6a976b6_4_k_cu_16ce57be_27274cuda3std3__441_GLOBAL__N__d6a976b6_4_k_cu_16ce57be_27276ignoreE:
	.zero		1
	.type		_ZN39_INTERNAL_d6a976b6_4_k_cu_16ce57be_27274cute7productE,@object
	.size		_ZN39_INTERNAL_d6a976b6_4_k_cu_16ce57be_27274cute7productE,(_ZN39_INTERNAL_d6a976b6_4_k_cu_16ce57be_27274cuda3std3__45__cpo3endE - _ZN39_INTERNAL_d6a976b6_4_k_cu_16ce57be_27274cute7productE)
_ZN39_INTERNAL_d6a976b6_4_k_cu_16ce57be_27274cute7productE:
	.zero		1
	.type		_ZN39_INTERNAL_d6a976b6_4_k_cu_16ce57be_27274cuda3std3__45__cpo3endE,@object
	.size		_ZN39_INTERNAL_d6a976b6_4_k_cu_16ce57be_27274cuda3std3__45__cpo3endE,(_ZN39_INTERNAL_d6a976b6_4_k_cu_16ce57be_27274cuda3std3__419piecewise_constructE - _ZN39_INTERNAL_d6a976b6_4_k_cu_16ce57be_27274cuda3std3__45__cpo3endE)
_ZN39_INTERNAL_d6a976b6_4_k_cu_16ce57be_27274cuda3std3__45__cpo3endE:
	.zero		1
	.type		_ZN39_INTERNAL_d6a976b6_4_k_cu_16ce57be_27274cuda3std3__419piecewise_constructE,@object
	.size		_ZN39_INTERNAL_d6a976b6_4_k_cu_16ce57be_27274cuda3std3__419piecewise_constructE,(_ZN39_INTERNAL_d6a976b6_4_k_cu_16ce57be_27274cuda3std3__45__cpo4cendE - _ZN39_INTERNAL_d6a976b6_4_k_cu_16ce57be_27274cuda3std3__419piecewise_constructE)
_ZN39_INTERNAL_d6a976b6_4_k_cu_16ce57be_27274cuda3std3__419piecewise_constructE:
	.zero		1
	.type		_ZN39_INTERNAL_d6a976b6_4_k_cu_16ce57be_27274cuda3std3__45__cpo4cendE,@object
	.size		_ZN39_INTERNAL_d6a976b6_4_k_cu_16ce57be_27274cuda3std3__45__cpo4cendE,(_ZN39_INTERNAL_d6a976b6_4_k_cu_16ce57be_27274cuda3std6ranges3__45__cpo4swapE - _ZN39_INTERNAL_d6a976b6_4_k_cu_16ce57be_27274cuda3std3__45__cpo4cendE)
_ZN39_INTERNAL_d6a976b6_4_k_cu_16ce57be_27274cuda3std3__45__cpo4cendE:
	.zero		1
	.type		_ZN39_INTERNAL_d6a976b6_4_k_cu_16ce57be_27274cuda3std6ranges3__45__cpo4swapE,@object
	.size		_ZN39_INTERNAL_d6a976b6_4_k_cu_16ce57be_27274cuda3std6ranges3__45__cpo4swapE,(.L_9 - _ZN39_INTERNAL_d6a976b6_4_k_cu_16ce57be_27274cuda3std6ranges3__45__cpo4swapE)
_ZN39_INTERNAL_d6a976b6_4_k_cu_16ce57be_27274cuda3std6ranges3__45__cpo4swapE:
	.zero		1
.L_9:


//--------------------- .nv.constant0._ZN7cutlass13device_kernelINS_4fmha6kernel28FmhaKernelTmaWarpSpecializedINS1_10collective30FmhaMainloopTmaWarpSpecializedINS_10bfloat16_tEffN4cute5tupleIJNS7_1CILi128EEENS9_ILi64EEENS9_ILi256EEEEEENS8_IJiNS9_ILi1EEENS8_IJiiEEEEEESG_SG_NS4_12CausalFusionEJEEENS4_15FmhaFwdEpilogueIS6_fNS8_IJSB_SC_SB_EEEEENS2_23IndividualTileSchedulerEJEEEEEvNT_6ParamsE --------------------------
	.section	.nv.constant0._ZN7cutlass13device_kernelINS_4fmha6kernel28FmhaKernelTmaWarpSpecializedINS1_10collective30FmhaMainloopTmaWarpSpecializedINS_10bfloat16_tEffN4cute5tupleIJNS7_1CILi128EEENS9_ILi64EEENS9_ILi256EEEEEENS8_IJiNS9_ILi1EEENS8_IJiiEEEEEESG_SG_NS4_12CausalFusionEJEEENS4_15FmhaFwdEpilogueIS6_fNS8_IJSB_SC_SB_EEEEENS2_23IndividualTileSchedulerEJEEEEEvNT_6ParamsE,"a",@progbits
	.sectionflags	@""
	.align	4
.nv.constant0._ZN7cutlass13device_kernelINS_4fmha6kernel28FmhaKernelTmaWarpSpecializedINS1_10collective30FmhaMainloopTmaWarpSpecializedINS_10bfloat16_tEffN4cute5tupleIJNS7_1CILi128EEENS9_ILi64EEENS9_ILi256EEEEEENS8_IJiNS9_ILi1EEENS8_IJiiEEEEEESG_SG_NS4_12CausalFusionEJEEENS4_15FmhaFwdEpilogueIS6_fNS8_IJSB_SC_SB_EEEEENS2_23IndividualTileSchedulerEJEEEEEvNT_6ParamsE:
	.zero		2688


//--------------------- SYMBOLS --------------------------

	.type		.nv.reservedSmem.offset0,@object
	.size		.nv.reservedSmem.offset0,0x4
	.type		__assertfail,@function
